	.target	sm_100a

	.elftype	@"ET_EXEC"


//--------------------- .note.nv.tkinfo           --------------------------
	.section	.note.nv.tkinfo,"",@"SHT_NOTE"
	.sectionflags	@"SHF_NOTE_NV_TKINFO"
	.tkinfo
        /*0018*/ 	.word	0x00000002
        /*0030*/ 	.string	""
        /*0030*/ 	.string	"ptxas"
        /*0030*/ 	.string	"Cuda compilation tools, release 13.0, V13.0.88"
        /*0030*/ 	.string	"Build cuda_13.0.r13.0/compiler.36424714_0"
        /*0030*/ 	.string	"-arch sm_100a -m 64 "



//--------------------- .note.nv.cuinfo           --------------------------
	.section	.note.nv.cuinfo,"",@"SHT_NOTE"
	.sectionflags	@"SHF_NOTE_NV_CUINFO"
        /*0018*/ 	.short	0x0002
        /*001a*/ 	.short	0x0064
        /*001c*/ 	.short	0x0082
	.zero		2


//--------------------- .nv.info                  --------------------------
	.section	.nv.info,"",@"SHT_CUDA_INFO"
	.align	4


	//----- nvinfo : EIATTR_REGCOUNT
	.align		4
        /*0000*/ 	.byte	0x04, 0x2f
        /*0002*/ 	.short	(.L_19 - .L_18)
	.align		4
.L_18:
        /*0004*/ 	.word	index@(_ZN7cutlass13device_kernelINS_4gemm6kernel13GemmUniversalIN4cute5tupleIJiiiiEEENS1_10collective13CollectiveMmaINS1_35MainloopSm100TmaUmmaWarpSpecializedILi4ELi2ELi4ENS5_IJNS4_1CILi2EEENSA_ILi1EEESC_EEEEENS5_IJNSA_ILi256EEENSA_ILi64EEENSA_ILi32EEEEEENS_10tfloat32_tENS5_IJlSC_lEEESJ_SK_NS4_8TiledMMAINS4_8MMA_AtomIJNS4_23SM100_MMA_TF32_2x1SM_SSISJ_SJ_fLi256ELi64ELNS4_4UMMA5MajorE0ELSP_0ELNSO_7ScaleInE0ELSQ_0EEEEEENS4_6LayoutINS5_IJSC_SC_SC_EEENS5_IJNSA_ILi0EEESV_SV_EEEEENS5_IJNS4_10UnderscoreESY_SY_EEEEENS4_18SM100_TMA_2SM_LOADENS4_14ComposedLayoutINS4_7SwizzleILi3ELi4ELi3EEENS4_18smem_ptr_flag_bitsILi32EEENST_INS5_IJNSA_ILi8EEESH_EEENS5_IJSH_SC_EEEEEEEvNS4_8identityES11_S1B_vS1C_EENS_8epilogue10collective18CollectiveEpilogueINS1E_23Sm100TmaWarpSpecializedILi4ELi2ELi16ELb1ELb0EEEJNS5_IJNSA_ILi128EEESG_SH_EEENS5_IJNST_IS1J_SC_EENST_INSA_ILi16EEESC_EEEEESJ_SK_SJ_SK_NS1E_6fusion15FusionCallbacksIS1I_NS1P_17LinearCombinationISJ_fSJ_fLNS_15FloatRoundStyleE2EEES1K_S1O_JEEENS4_5SM1004TMEM4LOAD26SM100_TMEM_LOAD_32dp32b16xENS4_13SM90_TMA_LOADENS12_INS13_ILi2ELi4ELi3EEES16_NST_INS5_IJS17_S1M_EEENS5_IJS1M_SC_EEEEEEENS4_39AutoVectorizingCopyWithAssumedAlignmentILi128EEENS4_14SM90_TMA_STOREES24_S26_S26_EEEvvEEEEvNT_6ParamsE)
        /*0008*/ 	.word	0x00000060


	//----- nvinfo : EIATTR_FRAME_SIZE
	.align		4
.L_19:
        /*000c*/ 	.byte	0x04, 0x11
        /*000e*/ 	.short	(.L_21 - .L_20)
	.align		4
.L_20:
        /*0010*/ 	.word	index@($__internal_2_$__cuda_sm10x_tcgen05_guardrail_trap_unallocated_columns_being_dealloced)
        /*0014*/ 	.word	0x00000000


	//----- nvinfo : EIATTR_FRAME_SIZE
	.align		4
.L_21:
        /*0018*/ 	.byte	0x04, 0x11
        /*001a*/ 	.short	(.L_23 - .L_22)
	.align		4
.L_22:
        /*001c*/ 	.word	index@($__internal_1_$__cuda_sm10x_tcgen05_guardrail_trap_phase_invalid_during_alloc)
        /*0020*/ 	.word	0x00000000


	//----- nvinfo : EIATTR_FRAME_SIZE
	.align		4
.L_23:
        /*0024*/ 	.byte	0x04, 0x11
        /*0026*/ 	.short	(.L_25 - .L_24)
	.align		4
.L_24:
        /*0028*/ 	.word	index@($__internal_0_$__cuda_sm10x_tcgen05_guardrail_trap_col_being_dealloced_not_returned_by_alloc)
        /*002c*/ 	.word	0x00000000


	//----- nvinfo : EIATTR_FRAME_SIZE
	.align		4
.L_25:
        /*0030*/ 	.byte	0x04, 0x11
        /*0032*/ 	.short	(.L_27 - .L_26)
	.align		4
.L_26:
        /*0034*/ 	.word	index@(_ZN7cutlass13device_kernelINS_4gemm6kernel13GemmUniversalIN4cute5tupleIJiiiiEEENS1_10collective13CollectiveMmaINS1_35MainloopSm100TmaUmmaWarpSpecializedILi4ELi2ELi4ENS5_IJNS4_1CILi2EEENSA_ILi1EEESC_EEEEENS5_IJNSA_ILi256EEENSA_ILi64EEENSA_ILi32EEEEEENS_10tfloat32_tENS5_IJlSC_lEEESJ_SK_NS4_8TiledMMAINS4_8MMA_AtomIJNS4_23SM100_MMA_TF32_2x1SM_SSISJ_SJ_fLi256ELi64ELNS4_4UMMA5MajorE0ELSP_0ELNSO_7ScaleInE0ELSQ_0EEEEEENS4_6LayoutINS5_IJSC_SC_SC_EEENS5_IJNSA_ILi0EEESV_SV_EEEEENS5_IJNS4_10UnderscoreESY_SY_EEEEENS4_18SM100_TMA_2SM_LOADENS4_14ComposedLayoutINS4_7SwizzleILi3ELi4ELi3EEENS4_18smem_ptr_flag_bitsILi32EEENST_INS5_IJNSA_ILi8EEESH_EEENS5_IJSH_SC_EEEEEEEvNS4_8identityES11_S1B_vS1C_EENS_8epilogue10collective18CollectiveEpilogueINS1E_23Sm100TmaWarpSpecializedILi4ELi2ELi16ELb1ELb0EEEJNS5_IJNSA_ILi128EEESG_SH_EEENS5_IJNST_IS1J_SC_EENST_INSA_ILi16EEESC_EEEEESJ_SK_SJ_SK_NS1E_6fusion15FusionCallbacksIS1I_NS1P_17LinearCombinationISJ_fSJ_fLNS_15FloatRoundStyleE2EEES1K_S1O_JEEENS4_5SM1004TMEM4LOAD26SM100_TMEM_LOAD_32dp32b16xENS4_13SM90_TMA_LOADENS12_INS13_ILi2ELi4ELi3EEES16_NST_INS5_IJS17_S1M_EEENS5_IJS1M_SC_EEEEEEENS4_39AutoVectorizingCopyWithAssumedAlignmentILi128EEENS4_14SM90_TMA_STOREES24_S26_S26_EEEvvEEEEvNT_6ParamsE)
        /*0038*/ 	.word	0x00000000


	//----- nvinfo : EIATTR_MIN_STACK_SIZE
	.align		4
.L_27:
        /*003c*/ 	.byte	0x04, 0x12
        /*003e*/ 	.short	(.L_29 - .L_28)
	.align		4
.L_28:
        /*0040*/ 	.word	index@(_ZN7cutlass13device_kernelINS_4gemm6kernel13GemmUniversalIN4cute5tupleIJiiiiEEENS1_10collective13CollectiveMmaINS1_35MainloopSm100TmaUmmaWarpSpecializedILi4ELi2ELi4ENS5_IJNS4_1CILi2EEENSA_ILi1EEESC_EEEEENS5_IJNSA_ILi256EEENSA_ILi64EEENSA_ILi32EEEEEENS_10tfloat32_tENS5_IJlSC_lEEESJ_SK_NS4_8TiledMMAINS4_8MMA_AtomIJNS4_23SM100_MMA_TF32_2x1SM_SSISJ_SJ_fLi256ELi64ELNS4_4UMMA5MajorE0ELSP_0ELNSO_7ScaleInE0ELSQ_0EEEEEENS4_6LayoutINS5_IJSC_SC_SC_EEENS5_IJNSA_ILi0EEESV_SV_EEEEENS5_IJNS4_10UnderscoreESY_SY_EEEEENS4_18SM100_TMA_2SM_LOADENS4_14ComposedLayoutINS4_7SwizzleILi3ELi4ELi3EEENS4_18smem_ptr_flag_bitsILi32EEENST_INS5_IJNSA_ILi8EEESH_EEENS5_IJSH_SC_EEEEEEEvNS4_8identityES11_S1B_vS1C_EENS_8epilogue10collective18CollectiveEpilogueINS1E_23Sm100TmaWarpSpecializedILi4ELi2ELi16ELb1ELb0EEEJNS5_IJNSA_ILi128EEESG_SH_EEENS5_IJNST_IS1J_SC_EENST_INSA_ILi16EEESC_EEEEESJ_SK_SJ_SK_NS1E_6fusion15FusionCallbacksIS1I_NS1P_17LinearCombinationISJ_fSJ_fLNS_15FloatRoundStyleE2EEES1K_S1O_JEEENS4_5SM1004TMEM4LOAD26SM100_TMEM_LOAD_32dp32b16xENS4_13SM90_TMA_LOADENS12_INS13_ILi2ELi4ELi3EEES16_NST_INS5_IJS17_S1M_EEENS5_IJS1M_SC_EEEEEEENS4_39AutoVectorizingCopyWithAssumedAlignmentILi128EEENS4_14SM90_TMA_STOREES24_S26_S26_EEEvvEEEEvNT_6ParamsE)
        /*0044*/ 	.word	0x00000000
.L_29:


//--------------------- .nv.compat                --------------------------
	.section	.nv.compat,"",@"SHT_CUDA_COMPAT_INFO"
	.align	4
        /*0000*/ 	.byte	0x02, 0x09, 0x01, 0x00, 0x02, 0x02, 0x02, 0x00, 0x02, 0x05, 0x05, 0x00, 0x03, 0x07, 0x01, 0x01
        /*0010*/ 	.byte	0x02, 0x03, 0x01, 0x00, 0x02, 0x06, 0x01, 0x00, 0x04, 0x0b, 0x08, 0x00, 0x09, 0x00, 0x00, 0x00
        /*0020*/ 	.byte	0x00, 0x00, 0x00, 0x00


//--------------------- .nv.info._ZN7cutlass13device_kernelINS_4gemm6kernel13GemmUniversalIN4cute5tupleIJiiiiEEENS1_10collective13CollectiveMmaINS1_35MainloopSm100TmaUmmaWarpSpecializedILi4ELi2ELi4ENS5_IJNS4_1CILi2EEENSA_ILi1EEESC_EEEEENS5_IJNSA_ILi256EEENSA_ILi64EEENSA_ILi32EEEEEENS_10tfloat32_tENS5_IJlSC_lEEESJ_SK_NS4_8TiledMMAINS4_8MMA_AtomIJNS4_23SM100_MMA_TF32_2x1SM_SSISJ_SJ_fLi256ELi64ELNS4_4UMMA5MajorE0ELSP_0ELNSO_7ScaleInE0ELSQ_0EEEEEENS4_6LayoutINS5_IJSC_SC_SC_EEENS5_IJNSA_ILi0EEESV_SV_EEEEENS5_IJNS4_10UnderscoreESY_SY_EEEEENS4_18SM100_TMA_2SM_LOADENS4_14ComposedLayoutINS4_7SwizzleILi3ELi4ELi3EEENS4_18smem_ptr_flag_bitsILi32EEENST_INS5_IJNSA_ILi8EEESH_EEENS5_IJSH_SC_EEEEEEEvNS4_8identityES11_S1B_vS1C_EENS_8epilogue10collective18CollectiveEpilogueINS1E_23Sm100TmaWarpSpecializedILi4ELi2ELi16ELb1ELb0EEEJNS5_IJNSA_ILi128EEESG_SH_EEENS5_IJNST_IS1J_SC_EENST_INSA_ILi16EEESC_EEEEESJ_SK_SJ_SK_NS1E_6fusion15FusionCallbacksIS1I_NS1P_17LinearCombinationISJ_fSJ_fLNS_15FloatRoundStyleE2EEES1K_S1O_JEEENS4_5SM1004TMEM4LOAD26SM100_TMEM_LOAD_32dp32b16xENS4_13SM90_TMA_LOADENS12_INS13_ILi2ELi4ELi3EEES16_NST_INS5_IJS17_S1M_EEENS5_IJS1M_SC_EEEEEEENS4_39AutoVectorizingCopyWithAssumedAlignmentILi128EEENS4_14SM90_TMA_STOREES24_S26_S26_EEEvvEEEEvNT_6ParamsE --------------------------
	.section	.nv.info._ZN7cutlass13device_kernelINS_4gemm6kernel13GemmUniversalIN4cute5tupleIJiiiiEEENS1_10collective13CollectiveMmaINS1_35MainloopSm100TmaUmmaWarpSpecializedILi4ELi2ELi4ENS5_IJNS4_1CILi2EEENSA_ILi1EEESC_EEEEENS5_IJNSA_ILi256EEENSA_ILi64EEENSA_ILi32EEEEEENS_10tfloat32_tENS5_IJlSC_lEEESJ_SK_NS4_8TiledMMAINS4_8MMA_AtomIJNS4_23SM100_MMA_TF32_2x1SM_SSISJ_SJ_fLi256ELi64ELNS4_4UMMA5MajorE0ELSP_0ELNSO_7ScaleInE0ELSQ_0EEEEEENS4_6LayoutINS5_IJSC_SC_SC_EEENS5_IJNSA_ILi0EEESV_SV_EEEEENS5_IJNS4_10UnderscoreESY_SY_EEEEENS4_18SM100_TMA_2SM_LOADENS4_14ComposedLayoutINS4_7SwizzleILi3ELi4ELi3EEENS4_18smem_ptr_flag_bitsILi32EEENST_INS5_IJNSA_ILi8EEESH_EEENS5_IJSH_SC_EEEEEEEvNS4_8identityES11_S1B_vS1C_EENS_8epilogue10collective18CollectiveEpilogueINS1E_23Sm100TmaWarpSpecializedILi4ELi2ELi16ELb1ELb0EEEJNS5_IJNSA_ILi128EEESG_SH_EEENS5_IJNST_IS1J_SC_EENST_INSA_ILi16EEESC_EEEEESJ_SK_SJ_SK_NS1E_6fusion15FusionCallbacksIS1I_NS1P_17LinearCombinationISJ_fSJ_fLNS_15FloatRoundStyleE2EEES1K_S1O_JEEENS4_5SM1004TMEM4LOAD26SM100_TMEM_LOAD_32dp32b16xENS4_13SM90_TMA_LOADENS12_INS13_ILi2ELi4ELi3EEES16_NST_INS5_IJS17_S1M_EEENS5_IJS1M_SC_EEEEEEENS4_39AutoVectorizingCopyWithAssumedAlignmentILi128EEENS4_14SM90_TMA_STOREES24_S26_S26_EEEvvEEEEvNT_6ParamsE,"",@"SHT_CUDA_INFO"
	.sectionflags	@""
	.align	4


	//----- nvinfo : EIATTR_CUDA_API_VERSION
	.align		4
        /*0000*/ 	.byte	0x04, 0x37
        /*0002*/ 	.short	(.L_31 - .L_30)
.L_30:
        /*0004*/ 	.word	0x00000082


	//----- nvinfo : EIATTR_KPARAM_INFO
	.align		4
.L_31:
        /*0008*/ 	.byte	0x04, 0x17
        /*000a*/ 	.short	(.L_33 - .L_32)
.L_32:
        /*000c*/ 	.word	0x00000000
        /*0010*/ 	.short	0x0000
        /*0012*/ 	.short	0x0000
        /*0014*/ 	.byte	0x00, 0xf0, 0x01, 0x20


	//----- nvinfo : EIATTR_AT_ENTRY_FRAGMENTS
	.align		4
.L_33:
        /*0018*/ 	.byte	0x04, 0x4f
        /*001a*/ 	.short	(.L_35 - .L_34)


	//   ....[0]....
.L_34:
        /*001c*/ 	.word	0x00000007


	//----- nvinfo : EIATTR_RESERVED_SMEM_USED
	.align		4
.L_35:
        /*0020*/ 	.byte	0x01, 0x41
	.zero		2


	//----- nvinfo : EIATTR_SPARSE_MMA_MASK
	.align		4
        /*0024*/ 	.byte	0x03, 0x50
        /*0026*/ 	.short	0x0000


	//----- nvinfo : EIATTR_TCGEN05_2CTA_USED
	.align		4
        /*0028*/ 	.byte	0x01, 0x52
	.zero		2


	//----- nvinfo : EIATTR_MAXREG_COUNT
	.align		4
        /*002c*/ 	.byte	0x03, 0x1b
        /*002e*/ 	.short	0x00ff


	//----- nvinfo : EIATTR_NUM_BARRIERS
	.align		4
        /*0030*/ 	.byte	0x02, 0x4c
        /*0032*/ 	.byte	0x07
	.zero		1


	//----- nvinfo : EIATTR_EXTERNS
	.align		4
        /*0034*/ 	.byte	0x04, 0x0f
        /*0036*/ 	.short	(.L_37 - .L_36)


	//   ....[0]....
	.align		4
.L_36:
        /*0038*/ 	.word	index@(__assertfail)


	//----- nvinfo : EIATTR_MERCURY_ISA_VERSION
	.align		4
.L_37:
        /*003c*/ 	.byte	0x03, 0x5f
        /*003e*/ 	.short	0x0101


	//----- nvinfo : EIATTR_INT_WARP_WIDE_INSTR_OFFSETS
	.align		4
        /*0040*/ 	.byte	0x04, 0x31
        /*0042*/ 	.short	(.L_39 - .L_38)


	//   ....[0]....
.L_38:
        /*0044*/ 	.word	0x00000d10


	//   ....[1]....
        /*0048*/ 	.word	0x00000db0


	//   ....[2]....
        /*004c*/ 	.word	0x00002120


	//   ....[3]....
        /*0050*/ 	.word	0x00004000


	//   ....[4]....
        /*0054*/ 	.word	0x00004020


	//   ....[5]....
        /*0058*/ 	.word	0x00004050


	//   ....[6]....
        /*005c*/ 	.word	0x00004990


	//   ....[7]....
        /*0060*/ 	.word	0x00004a00


	//   ....[8]....
        /*0064*/ 	.word	0x00004ae0


	//   ....[9]....
        /*0068*/ 	.word	0x00004b60


	//   ....[10]....
        /*006c*/ 	.word	0x00004c70


	//   ....[11]....
        /*0070*/ 	.word	0x00004d00


	//   ....[12]....
        /*0074*/ 	.word	0x00004ee0


	//   ....[13]....
        /*0078*/ 	.word	0x00005040


	//----- nvinfo : EIATTR_COOP_GROUP_MASK_REGIDS
	.align		4
.L_39:
        /*007c*/ 	.byte	0x04, 0x29
        /*007e*/ 	.short	(.L_41 - .L_40)


	//   ....[0]....
.L_40:
        /*0080*/ 	.word	0xffffffff


	//   ....[1]....
        /*0084*/ 	.word	0xffffffff


	//   ....[2]....
        /*0088*/ 	.word	0xffffffff


	//   ....[3]....
        /*008c*/ 	.word	0xffffffff


	//   ....[4]....
        /*0090*/ 	.word	0xffffffff


	//   ....[5]....
        /*0094*/ 	.word	0xffffffff


	//   ....[6]....
        /*0098*/ 	.word	0xffffffff


	//   ....[7]....
        /*009c*/ 	.word	0xffffffff


	//   ....[8]....
        /*00a0*/ 	.word	0xffffffff


	//   ....[9]....
        /*00a4*/ 	.word	0xffffffff


	//   ....[10]....
        /*00a8*/ 	.word	0xffffffff


	//   ....[11]....
        /*00ac*/ 	.word	0xffffffff


	//   ....[12]....
        /*00b0*/ 	.word	0xffffffff


	//   ....[13]....
        /*00b4*/ 	.word	0xffffffff


	//----- nvinfo : EIATTR_COOP_GROUP_INSTR_OFFSETS
	.align		4
.L_41:
        /*00b8*/ 	.byte	0x04, 0x28
        /*00ba*/ 	.short	(.L_43 - .L_42)


	//   ....[0]....
.L_42:
        /*00bc*/ 	.word	0x000000c0


	//   ....[1]....
        /*00c0*/ 	.word	0x00000500


	//   ....[2]....
        /*00c4*/ 	.word	0x00000680


	//   ....[3]....
        /*00c8*/ 	.word	0x00000810


	//   ....[4]....
        /*00cc*/ 	.word	0x00000900


	//   ....[5]....
        /*00d0*/ 	.word	0x00000a60


	//   ....[6]....
        /*00d4*/ 	.word	0x00000bf0


	//   ....[7]....
        /*00d8*/ 	.word	0x00000e30


	//   ....[8]....
        /*00dc*/ 	.word	0x00002000


	//   ....[9]....
        /*00e0*/ 	.word	0x00002de0


	//   ....[10]....
        /*00e4*/ 	.word	0x000032b0


	//   ....[11]....
        /*00e8*/ 	.word	0x000032e0


	//   ....[12]....
        /*00ec*/ 	.word	0x00003f00


	//   ....[13]....
        /*00f0*/ 	.word	0x00004110


	//----- nvinfo : EIATTR_VRC_CTA_INIT_COUNT
	.align		4
.L_43:
        /*00f4*/ 	.byte	0x02, 0x4a
        /*00f6*/ 	.byte	0x80
	.zero		1


	//----- nvinfo : EIATTR_SYSCALL_OFFSETS
	.align		4
        /*00f8*/ 	.byte	0x04, 0x46
        /*00fa*/ 	.short	(.L_45 - .L_44)


	//   ....[0]....
.L_44:
        /*00fc*/ 	.word	0x00005ac0


	//   ....[1]....
        /*0100*/ 	.word	0x00005bb0


	//   ....[2]....
        /*0104*/ 	.word	0x00006320


	//   ....[3]....
        /*0108*/ 	.word	0x00006ca0


	//   ....[4]....
        /*010c*/ 	.word	0x000075f0


	//   ....[5]....
        /*0110*/ 	.word	0x00007f40


	//----- nvinfo : EIATTR_MBARRIER_INSTR_OFFSETS
	.align		4
.L_45:
        /*0114*/ 	.byte	0x04, 0x39
        /*0116*/ 	.short	(.L_47 - .L_46)


	//   ....[0]....
.L_46:
        /*0118*/ 	.word	0x000005f0
        /*011c*/ 	.word	0x000000ff
        /*0120*/ 	.word	0x00000000
        /*0124*/ 	.short	0x0100
        /*0126*/ 	.byte	0x08
	.zero		1


	//   ....[1]....
        /*0128*/ 	.word	0x00000600
        /*012c*/ 	.word	0x000000ff
        /*0130*/ 	.word	0x00000020
        /*0134*/ 	.short	0x0100
        /*0136*/ 	.byte	0x08
	.zero		1


	//   ....[2]....
        /*0138*/ 	.word	0x00000610
        /*013c*/ 	.word	0x000000ff
        /*0140*/ 	.word	0x00000008
        /*0144*/ 	.short	0x0100
        /*0146*/ 	.byte	0x08
	.zero		1


	//   ....[3]....
        /*0148*/ 	.word	0x00000620
        /*014c*/ 	.word	0x000000ff
        /*0150*/ 	.word	0x00000028
        /*0154*/ 	.short	0x0100
        /*0156*/ 	.byte	0x08
	.zero		1


	//   ....[4]....
        /*0158*/ 	.word	0x00000630
        /*015c*/ 	.word	0x000000ff
        /*0160*/ 	.word	0x00000010
        /*0164*/ 	.short	0x0100
        /*0166*/ 	.byte	0x08
	.zero		1


	//   ....[5]....
        /*0168*/ 	.word	0x00000640
        /*016c*/ 	.word	0x000000ff
        /*0170*/ 	.word	0x00000030
        /*0174*/ 	.short	0x0100
        /*0176*/ 	.byte	0x08
	.zero		1


	//   ....[6]....
        /*0178*/ 	.word	0x00000650
        /*017c*/ 	.word	0x000000ff
        /*0180*/ 	.word	0x00000018
        /*0184*/ 	.short	0x0100
        /*0186*/ 	.byte	0x08
	.zero		1


	//   ....[7]....
        /*0188*/ 	.word	0x00000660
        /*018c*/ 	.word	0x000000ff
        /*0190*/ 	.word	0x00000038
        /*0194*/ 	.short	0x0100
        /*0196*/ 	.byte	0x08
	.zero		1


	//   ....[8]....
        /*0198*/ 	.word	0x00000780
        /*019c*/ 	.word	0x000000ff
        /*01a0*/ 	.word	0x00000040
        /*01a4*/ 	.short	0x0100
        /*01a6*/ 	.byte	0x09
	.zero		1


	//   ....[9]....
        /*01a8*/ 	.word	0x00000790
        /*01ac*/ 	.word	0x000000ff
        /*01b0*/ 	.word	0x00000060
        /*01b4*/ 	.short	0x0100
        /*01b6*/ 	.byte	0x09
	.zero		1


	//   ....[10]....
        /*01b8*/ 	.word	0x000007a0
        /*01bc*/ 	.word	0x000000ff
        /*01c0*/ 	.word	0x00000048
        /*01c4*/ 	.short	0x0100
        /*01c6*/ 	.byte	0x09
	.zero		1


	//   ....[11]....
        /*01c8*/ 	.word	0x000007b0
        /*01cc*/ 	.word	0x000000ff
        /*01d0*/ 	.word	0x00000068
        /*01d4*/ 	.short	0x0100
        /*01d6*/ 	.byte	0x09
	.zero		1


	//   ....[12]....
        /*01d8*/ 	.word	0x000007c0
        /*01dc*/ 	.word	0x000000ff
        /*01e0*/ 	.word	0x00000050
        /*01e4*/ 	.short	0x0100
        /*01e6*/ 	.byte	0x09
	.zero		1


	//   ....[13]....
        /*01e8*/ 	.word	0x000007d0
        /*01ec*/ 	.word	0x000000ff
        /*01f0*/ 	.word	0x00000070
        /*01f4*/ 	.short	0x0100
        /*01f6*/ 	.byte	0x09
	.zero		1


	//   ....[14]....
        /*01f8*/ 	.word	0x000007e0
        /*01fc*/ 	.word	0x000000ff
        /*0200*/ 	.word	0x00000058
        /*0204*/ 	.short	0x0100
        /*0206*/ 	.byte	0x09
	.zero		1


	//   ....[15]....
        /*0208*/ 	.word	0x000007f0
        /*020c*/ 	.word	0x000000ff
        /*0210*/ 	.word	0x00000078
        /*0214*/ 	.short	0x0100
        /*0216*/ 	.byte	0x09
	.zero		1


	//   ....[16]....
        /*0218*/ 	.word	0x000008d0
        /*021c*/ 	.word	0x000000ff
        /*0220*/ 	.word	0x00000080
        /*0224*/ 	.short	0x0100
        /*0226*/ 	.byte	0x08
	.zero		1


	//   ....[17]....
        /*0228*/ 	.word	0x000008e0
        /*022c*/ 	.word	0x000000ff
        /*0230*/ 	.word	0x00000088
        /*0234*/ 	.short	0x0100
        /*0236*/ 	.byte	0x08
	.zero		1


	//   ....[18]....
        /*0238*/ 	.word	0x00000a10
        /*023c*/ 	.word	0x000000ff
        /*0240*/ 	.word	0x00000090
        /*0244*/ 	.short	0x0100
        /*0246*/ 	.byte	0x08
	.zero		1


	//   ....[19]....
        /*0248*/ 	.word	0x00000a20
        /*024c*/ 	.word	0x000000ff
        /*0250*/ 	.word	0x000000a0
        /*0254*/ 	.short	0x0100
        /*0256*/ 	.byte	0x08
	.zero		1


	//   ....[20]....
        /*0258*/ 	.word	0x00000a30
        /*025c*/ 	.word	0x000000ff
        /*0260*/ 	.word	0x00000098
        /*0264*/ 	.short	0x0100
        /*0266*/ 	.byte	0x08
	.zero		1


	//   ....[21]....
        /*0268*/ 	.word	0x00000a40
        /*026c*/ 	.word	0x000000ff
        /*0270*/ 	.word	0x000000a8
        /*0274*/ 	.short	0x0100
        /*0276*/ 	.byte	0x08
	.zero		1


	//   ....[22]....
        /*0278*/ 	.word	0x00000b60
        /*027c*/ 	.word	0x000000ff
        /*0280*/ 	.word	0x000000b0
        /*0284*/ 	.short	0x0100
        /*0286*/ 	.byte	0x09
	.zero		1


	//   ....[23]....
        /*0288*/ 	.word	0x00000b70
        /*028c*/ 	.word	0x000000ff
        /*0290*/ 	.word	0x000000d0
        /*0294*/ 	.short	0x0100
        /*0296*/ 	.byte	0x09
	.zero		1


	//   ....[24]....
        /*0298*/ 	.word	0x00000b80
        /*029c*/ 	.word	0x000000ff
        /*02a0*/ 	.word	0x000000b8
        /*02a4*/ 	.short	0x0100
        /*02a6*/ 	.byte	0x09
	.zero		1


	//   ....[25]....
        /*02a8*/ 	.word	0x00000b90
        /*02ac*/ 	.word	0x000000ff
        /*02b0*/ 	.word	0x000000d8
        /*02b4*/ 	.short	0x0100
        /*02b6*/ 	.byte	0x09
	.zero		1


	//   ....[26]....
        /*02b8*/ 	.word	0x00000ba0
        /*02bc*/ 	.word	0x000000ff
        /*02c0*/ 	.word	0x000000c0
        /*02c4*/ 	.short	0x0100
        /*02c6*/ 	.byte	0x09
	.zero		1


	//   ....[27]....
        /*02c8*/ 	.word	0x00000bb0
        /*02cc*/ 	.word	0x000000ff
        /*02d0*/ 	.word	0x000000e0
        /*02d4*/ 	.short	0x0100
        /*02d6*/ 	.byte	0x09
	.zero		1


	//   ....[28]....
        /*02d8*/ 	.word	0x00000bc0
        /*02dc*/ 	.word	0x000000ff
        /*02e0*/ 	.word	0x000000c8
        /*02e4*/ 	.short	0x0100
        /*02e6*/ 	.byte	0x09
	.zero		1


	//   ....[29]....
        /*02e8*/ 	.word	0x00000bd0
        /*02ec*/ 	.word	0x000000ff
        /*02f0*/ 	.word	0x000000e8
        /*02f4*/ 	.short	0x0100
        /*02f6*/ 	.byte	0x09
	.zero		1


	//   ....[30]....
        /*02f8*/ 	.word	0x00000cc0
        /*02fc*/ 	.word	0x000000ff
        /*0300*/ 	.word	0x000000f0
        /*0304*/ 	.short	0x0100
        /*0306*/ 	.byte	0x08
	.zero		1


	//   ....[31]....
        /*0308*/ 	.word	0x00000cd0
        /*030c*/ 	.word	0x000000ff
        /*0310*/ 	.word	0x00000100
        /*0314*/ 	.short	0x0100
        /*0316*/ 	.byte	0x08
	.zero		1


	//   ....[32]....
        /*0318*/ 	.word	0x00000ce0
        /*031c*/ 	.word	0x000000ff
        /*0320*/ 	.word	0x000000f8
        /*0324*/ 	.short	0x0100
        /*0326*/ 	.byte	0x08
	.zero		1


	//   ....[33]....
        /*0328*/ 	.word	0x00000cf0
        /*032c*/ 	.word	0x000000ff
        /*0330*/ 	.word	0x00000108
        /*0334*/ 	.short	0x0100
        /*0336*/ 	.byte	0x08
	.zero		1


	//   ....[34]....
        /*0338*/ 	.word	0x00000de0
        /*033c*/ 	.word	0x000000ff
        /*0340*/ 	.word	0x00000110
        /*0344*/ 	.short	0x0100
        /*0346*/ 	.byte	0x07
	.zero		1


	//   ....[35]....
        /*0348*/ 	.word	0x00001800
        /*034c*/ 	.word	0x00000003
        /*0350*/ 	.word	0x00000100
        /*0354*/ 	.short	0x010a
        /*0356*/ 	.byte	0xff
	.zero		1


	//   ....[36]....
        /*0358*/ 	.word	0x00001830
        /*035c*/ 	.word	0x00000003
        /*0360*/ 	.word	0x000000f0
        /*0364*/ 	.short	0x0101
        /*0366*/ 	.byte	0xff
	.zero		1


	//   ....[37]....
        /*0368*/ 	.word	0x00001930
        /*036c*/ 	.word	0x000000ff
        /*0370*/ 	.word	0x00000020
        /*0374*/ 	.short	0x010a
        /*0376*/ 	.byte	0x08
	.zero		1


	//   ....[38]....
        /*0378*/ 	.word	0x00001a00
        /*037c*/ 	.word	0x000000ff
        /*0380*/ 	.word	0x00000020
        /*0384*/ 	.short	0x010a
        /*0386*/ 	.byte	0x21
	.zero		1


	//   ....[39]....
        /*0388*/ 	.word	0x00001bb0
        /*038c*/ 	.word	0x000000ff
        /*0390*/ 	.word	0x00000020
        /*0394*/ 	.short	0x010a
        /*0396*/ 	.byte	0x08
	.zero		1


	//   ....[40]....
        /*0398*/ 	.word	0x00001cb0
        /*039c*/ 	.word	0x000000ff
        /*03a0*/ 	.word	0x00000088
        /*03a4*/ 	.short	0x0101
        /*03a6*/ 	.byte	0x06
	.zero		1


	//   ....[41]....
        /*03a8*/ 	.word	0x00001cd0
        /*03ac*/ 	.word	0x000000ff
        /*03b0*/ 	.word	0x00000020
        /*03b4*/ 	.short	0x010a
        /*03b6*/ 	.byte	0x08
	.zero		1


	//   ....[42]....
        /*03b8*/ 	.word	0x00001d50
        /*03bc*/ 	.word	0x000000ff
        /*03c0*/ 	.word	0x00000020
        /*03c4*/ 	.short	0x010a
        /*03c6*/ 	.byte	0x11
	.zero		1


	//   ....[43]....
        /*03c8*/ 	.word	0x00001ee0
        /*03cc*/ 	.word	0x000000ff
        /*03d0*/ 	.word	0x00000020
        /*03d4*/ 	.short	0x010a
        /*03d6*/ 	.byte	0x08
	.zero		1


	//   ....[44]....
        /*03d8*/ 	.word	0x00002030
        /*03dc*/ 	.word	0x00000002
        /*03e0*/ 	.word	0x00000090
        /*03e4*/ 	.short	0x010a
        /*03e6*/ 	.byte	0xff
	.zero		1


	//   ....[45]....
        /*03e8*/ 	.word	0x000020f0
        /*03ec*/ 	.word	0x00000002
        /*03f0*/ 	.word	0x00000000
        /*03f4*/ 	.short	0x0101
        /*03f6*/ 	.byte	0xff
	.zero		1


	//   ....[46]....
        /*03f8*/ 	.word	0x00002650
        /*03fc*/ 	.word	0x000000ff
        /*0400*/ 	.word	0x00000000
        /*0404*/ 	.short	0x010a
        /*0406*/ 	.byte	0x04
	.zero		1


	//   ....[47]....
        /*0408*/ 	.word	0x000026e0
        /*040c*/ 	.word	0x000000ff
        /*0410*/ 	.word	0x00000000
        /*0414*/ 	.short	0x010a
        /*0416*/ 	.byte	0x04
	.zero		1


	//   ....[48]....
        /*0418*/ 	.word	0x00002770
        /*041c*/ 	.word	0x000000ff
        /*0420*/ 	.word	0x00000000
        /*0424*/ 	.short	0x010a
        /*0426*/ 	.byte	0x04
	.zero		1


	//   ....[49]....
        /*0428*/ 	.word	0x00002810
        /*042c*/ 	.word	0x00000000
        /*0430*/ 	.word	0x00000000
        /*0434*/ 	.short	0x010a
        /*0436*/ 	.byte	0xff
	.zero		1


	//   ....[50]....
        /*0438*/ 	.word	0x00002940
        /*043c*/ 	.word	0x00000000
        /*0440*/ 	.word	0x000000f0
        /*0444*/ 	.short	0x010a
        /*0446*/ 	.byte	0xff
	.zero		1


	//   ....[51]....
        /*0448*/ 	.word	0x000029b0
        /*044c*/ 	.word	0x00000004
        /*0450*/ 	.word	0x00000000
        /*0454*/ 	.short	0x0101
        /*0456*/ 	.byte	0xff
	.zero		1


	//   ....[52]....
        /*0458*/ 	.word	0x000029d0
        /*045c*/ 	.word	0x000000ff
        /*0460*/ 	.word	0x000000a0
        /*0464*/ 	.short	0x010a
        /*0466*/ 	.byte	0x05
	.zero		1


	//   ....[53]....
        /*0468*/ 	.word	0x00002af0
        /*046c*/ 	.word	0x00000000
        /*0470*/ 	.word	0x00000090
        /*0474*/ 	.short	0x010a
        /*0476*/ 	.byte	0xff
	.zero		1


	//   ....[54]....
        /*0478*/ 	.word	0x00002bf0
        /*047c*/ 	.word	0x00000000
        /*0480*/ 	.word	0x00000000
        /*0484*/ 	.short	0x0101
        /*0486*/ 	.byte	0xff
	.zero		1


	//   ....[55]....
        /*0488*/ 	.word	0x00002c80
        /*048c*/ 	.word	0x000000ff
        /*0490*/ 	.word	0x000000a0
        /*0494*/ 	.short	0x0106
        /*0496*/ 	.byte	0x05
	.zero		1


	//   ....[56]....
        /*0498*/ 	.word	0x00002ca0
        /*049c*/ 	.word	0x000000ff
        /*04a0*/ 	.word	0x000000a0
        /*04a4*/ 	.short	0x010a
        /*04a6*/ 	.byte	0x05
	.zero		1


	//   ....[57]....
        /*04a8*/ 	.word	0x00002d30
        /*04ac*/ 	.word	0x000000ff
        /*04b0*/ 	.word	0x000000a0
        /*04b4*/ 	.short	0x0106
        /*04b6*/ 	.byte	0x04
	.zero		1


	//   ....[58]....
        /*04b8*/ 	.word	0x00002d70
        /*04bc*/ 	.word	0x00000000
        /*04c0*/ 	.word	0x000000a0
        /*04c4*/ 	.short	0x010a
        /*04c6*/ 	.byte	0xff
	.zero		1


	//   ....[59]....
        /*04c8*/ 	.word	0x00002fb0
        /*04cc*/ 	.word	0x000000ff
        /*04d0*/ 	.word	0x00000008
        /*04d4*/ 	.short	0x010a
        /*04d6*/ 	.byte	0x06
	.zero		1


	//   ....[60]....
        /*04d8*/ 	.word	0x00002fd0
        /*04dc*/ 	.word	0x000000ff
        /*04e0*/ 	.word	0x00000008
        /*04e4*/ 	.short	0x010a
        /*04e6*/ 	.byte	0x06
	.zero		1


	//   ....[61]....
        /*04e8*/ 	.word	0x00003160
        /*04ec*/ 	.word	0x000000ff
        /*04f0*/ 	.word	0x00000008
        /*04f4*/ 	.short	0x010a
        /*04f6*/ 	.byte	0x06
	.zero		1


	//   ....[62]....
        /*04f8*/ 	.word	0x00003180
        /*04fc*/ 	.word	0x000000ff
        /*0500*/ 	.word	0x00000008
        /*0504*/ 	.short	0x010a
        /*0506*/ 	.byte	0x06
	.zero		1


	//   ....[63]....
        /*0508*/ 	.word	0x00003240
        /*050c*/ 	.word	0x000000ff
        /*0510*/ 	.word	0x00000000
        /*0514*/ 	.short	0x0101
        /*0516*/ 	.byte	0x07
	.zero		1


	//   ....[64]....
        /*0518*/ 	.word	0x00003580
        /*051c*/ 	.word	0x00000000
        /*0520*/ 	.word	0x00000090
        /*0524*/ 	.short	0x010a
        /*0526*/ 	.byte	0xff
	.zero		1


	//   ....[65]....
        /*0528*/ 	.word	0x00003640
        /*052c*/ 	.word	0x00000000
        /*0530*/ 	.word	0x00000000
        /*0534*/ 	.short	0x0101
        /*0536*/ 	.byte	0xff
	.zero		1


	//   ....[66]....
        /*0538*/ 	.word	0x00003700
        /*053c*/ 	.word	0x000000ff
        /*0540*/ 	.word	0x00000000
        /*0544*/ 	.short	0x010a
        /*0546*/ 	.byte	0x08
	.zero		1


	//   ....[67]....
        /*0548*/ 	.word	0x00003710
        /*054c*/ 	.word	0x000000ff
        /*0550*/ 	.word	0x000000d0
        /*0554*/ 	.short	0x010a
        /*0556*/ 	.byte	0x09
	.zero		1


	//   ....[68]....
        /*0558*/ 	.word	0x000037c0
        /*055c*/ 	.word	0x000000ff
        /*0560*/ 	.word	0x00000000
        /*0564*/ 	.short	0x010a
        /*0566*/ 	.byte	0x08
	.zero		1


	//   ....[69]....
        /*0568*/ 	.word	0x000038f0
        /*056c*/ 	.word	0x000000ff
        /*0570*/ 	.word	0x00000000
        /*0574*/ 	.short	0x010a
        /*0576*/ 	.byte	0x1e
	.zero		1


	//   ....[70]....
        /*0578*/ 	.word	0x00003bf0
        /*057c*/ 	.word	0x000000ff
        /*0580*/ 	.word	0x00000000
        /*0584*/ 	.short	0x010a
        /*0586*/ 	.byte	0x08
	.zero		1


	//   ....[71]....
        /*0588*/ 	.word	0x00003c80
        /*058c*/ 	.word	0x000000ff
        /*0590*/ 	.word	0x00000000
        /*0594*/ 	.short	0x010a
        /*0596*/ 	.byte	0x08
	.zero		1


	//   ....[72]....
        /*0598*/ 	.word	0x00003d10
        /*059c*/ 	.word	0x000000ff
        /*05a0*/ 	.word	0x00000000
        /*05a4*/ 	.short	0x010a
        /*05a6*/ 	.byte	0x08
	.zero		1


	//   ....[73]....
        /*05a8*/ 	.word	0x00003db0
        /*05ac*/ 	.word	0x00000000
        /*05b0*/ 	.word	0x00000000
        /*05b4*/ 	.short	0x010a
        /*05b6*/ 	.byte	0xff
	.zero		1


	//   ....[74]....
        /*05b8*/ 	.word	0x00003df0
        /*05bc*/ 	.word	0x00000000
        /*05c0*/ 	.word	0x00000000
        /*05c4*/ 	.short	0x010a
        /*05c6*/ 	.byte	0xff
	.zero		1


	//   ....[75]....
        /*05c8*/ 	.word	0x00003e60
        /*05cc*/ 	.word	0x000000ff
        /*05d0*/ 	.word	0x00000000
        /*05d4*/ 	.short	0x0101
        /*05d6*/ 	.byte	0x05
	.zero		1


	//   ....[76]....
        /*05d8*/ 	.word	0x00003ea0
        /*05dc*/ 	.word	0x000000ff
        /*05e0*/ 	.word	0x00000110
        /*05e4*/ 	.short	0x010a
        /*05e6*/ 	.byte	0x07
	.zero		1


	//   ....[77]....
        /*05e8*/ 	.word	0x00003ef0
        /*05ec*/ 	.word	0x000000ff
        /*05f0*/ 	.word	0x00000000
        /*05f4*/ 	.short	0x0101
        /*05f6*/ 	.byte	0x05
	.zero		1


	//   ....[78]....
        /*05f8*/ 	.word	0x00004340
        /*05fc*/ 	.word	0x00000000
        /*0600*/ 	.word	0x00000090
        /*0604*/ 	.short	0x010a
        /*0606*/ 	.byte	0xff
	.zero		1


	//   ....[79]....
        /*0608*/ 	.word	0x00004400
        /*060c*/ 	.word	0x00000000
        /*0610*/ 	.word	0x00000000
        /*0614*/ 	.short	0x0101
        /*0616*/ 	.byte	0xff
	.zero		1


	//   ....[80]....
        /*0618*/ 	.word	0x00004720
        /*061c*/ 	.word	0x000000ff
        /*0620*/ 	.word	0x00000088
        /*0624*/ 	.short	0x010a
        /*0626*/ 	.byte	0x07
	.zero		1


	//   ....[81]....
        /*0628*/ 	.word	0x00004910
        /*062c*/ 	.word	0x000000ff
        /*0630*/ 	.word	0x00000060
        /*0634*/ 	.short	0x010a
        /*0636*/ 	.byte	0x07
	.zero		1


	//   ....[82]....
        /*0638*/ 	.word	0x00004a80
        /*063c*/ 	.word	0x000000ff
        /*0640*/ 	.word	0x00000040
        /*0644*/ 	.short	0x010b
        /*0646*/ 	.byte	0x07
	.zero		1


	//   ....[83]....
        /*0648*/ 	.word	0x00004a90
        /*064c*/ 	.word	0x000000ff
        /*0650*/ 	.word	0x00000000
        /*0654*/ 	.short	0x0101
        /*0656*/ 	.byte	0x08
	.zero		1


	//   ....[84]....
        /*0658*/ 	.word	0x00004ab0
        /*065c*/ 	.word	0x000000ff
        /*0660*/ 	.word	0x00000068
        /*0664*/ 	.short	0x010a
        /*0666*/ 	.byte	0x07
	.zero		1


	//   ....[85]....
        /*0668*/ 	.word	0x00004c10
        /*066c*/ 	.word	0x000000ff
        /*0670*/ 	.word	0x00000048
        /*0674*/ 	.short	0x010b
        /*0676*/ 	.byte	0x07
	.zero		1


	//   ....[86]....
        /*0678*/ 	.word	0x00004c20
        /*067c*/ 	.word	0x000000ff
        /*0680*/ 	.word	0x00000000
        /*0684*/ 	.short	0x0101
        /*0686*/ 	.byte	0x08
	.zero		1


	//   ....[87]....
        /*0688*/ 	.word	0x00004c30
        /*068c*/ 	.word	0x000000ff
        /*0690*/ 	.word	0x00000070
        /*0694*/ 	.short	0x010a
        /*0696*/ 	.byte	0x07
	.zero		1


	//   ....[88]....
        /*0698*/ 	.word	0x00004dd0
        /*069c*/ 	.word	0x000000ff
        /*06a0*/ 	.word	0x00000050
        /*06a4*/ 	.short	0x010b
        /*06a6*/ 	.byte	0x07
	.zero		1


	//   ....[89]....
        /*06a8*/ 	.word	0x00004e40
        /*06ac*/ 	.word	0x000000ff
        /*06b0*/ 	.word	0x00000000
        /*06b4*/ 	.short	0x0101
        /*06b6*/ 	.byte	0x08
	.zero		1


	//   ....[90]....
        /*06b8*/ 	.word	0x00004e70
        /*06bc*/ 	.word	0x000000ff
        /*06c0*/ 	.word	0x00000078
        /*06c4*/ 	.short	0x010a
        /*06c6*/ 	.byte	0x07
	.zero		1


	//   ....[91]....
        /*06c8*/ 	.word	0x00005080
        /*06cc*/ 	.word	0x000000ff
        /*06d0*/ 	.word	0x00000058
        /*06d4*/ 	.short	0x010b
        /*06d6*/ 	.byte	0x07
	.zero		1


	//   ....[92]....
        /*06d8*/ 	.word	0x000050a0
        /*06dc*/ 	.word	0x000000ff
        /*06e0*/ 	.word	0x00000000
        /*06e4*/ 	.short	0x0101
        /*06e6*/ 	.byte	0x0d
	.zero		1


	//   ....[93]....
        /*06e8*/ 	.word	0x000050d0
        /*06ec*/ 	.word	0x000000ff
        /*06f0*/ 	.word	0x00000060
        /*06f4*/ 	.short	0x010a
        /*06f6*/ 	.byte	0x07
	.zero		1


	//   ....[94]....
        /*06f8*/ 	.word	0x000050f0
        /*06fc*/ 	.word	0x000000ff
        /*0700*/ 	.word	0x00000068
        /*0704*/ 	.short	0x010a
        /*0706*/ 	.byte	0x07
	.zero		1


	//   ....[95]....
        /*0708*/ 	.word	0x00005110
        /*070c*/ 	.word	0x000000ff
        /*0710*/ 	.word	0x00000070
        /*0714*/ 	.short	0x010a
        /*0716*/ 	.byte	0x07
	.zero		1


	//   ....[96]....
        /*0718*/ 	.word	0x00005150
        /*071c*/ 	.word	0x00000000
        /*0720*/ 	.word	0x00000078
        /*0724*/ 	.short	0x010a
        /*0726*/ 	.byte	0xff
	.zero		1


	//   ....[97]....
        /*0728*/ 	.word	0x00005480
        /*072c*/ 	.word	0x00000000
        /*0730*/ 	.word	0x00000090
        /*0734*/ 	.short	0x010a
        /*0736*/ 	.byte	0xff
	.zero		1


	//   ....[98]....
        /*0738*/ 	.word	0x00005590
        /*073c*/ 	.word	0x00000000
        /*0740*/ 	.word	0x00000000
        /*0744*/ 	.short	0x0101
        /*0746*/ 	.byte	0xff
	.zero		1


	//   ....[99]....
        /*0748*/ 	.word	0x00005fe0
        /*074c*/ 	.word	0x000000ff
        /*0750*/ 	.word	0x00000040
        /*0754*/ 	.short	0x010a
        /*0756*/ 	.byte	0x30
	.zero		1


	//   ....[100]....
        /*0758*/ 	.word	0x00006020
        /*075c*/ 	.word	0x00000058
        /*0760*/ 	.word	0x000000b0
        /*0764*/ 	.short	0x010a
        /*0766*/ 	.byte	0xff
	.zero		1


	//   ....[101]....
        /*0768*/ 	.word	0x00006110
        /*076c*/ 	.word	0x000000ff
        /*0770*/ 	.word	0x00000040
        /*0774*/ 	.short	0x010a
        /*0776*/ 	.byte	0x30
	.zero		1


	//   ....[102]....
        /*0778*/ 	.word	0x00006200
        /*077c*/ 	.word	0x00000058
        /*0780*/ 	.word	0x000000b0
        /*0784*/ 	.short	0x010a
        /*0786*/ 	.byte	0xff
	.zero		1


	//   ....[103]....
        /*0788*/ 	.word	0x000069d0
        /*078c*/ 	.word	0x00000000
        /*0790*/ 	.word	0x00000000
        /*0794*/ 	.short	0x0101
        /*0796*/ 	.byte	0xff
	.zero		1


	//   ....[104]....
        /*0798*/ 	.word	0x000069e0
        /*079c*/ 	.word	0x00000003
        /*07a0*/ 	.word	0x00000040
        /*07a4*/ 	.short	0x010a
        /*07a6*/ 	.byte	0xff
	.zero		1


	//   ....[105]....
        /*07a8*/ 	.word	0x00006ac0
        /*07ac*/ 	.word	0x00000003
        /*07b0*/ 	.word	0x00000040
        /*07b4*/ 	.short	0x010a
        /*07b6*/ 	.byte	0xff
	.zero		1


	//   ....[106]....
        /*07b8*/ 	.word	0x00007320
        /*07bc*/ 	.word	0x0000005b
        /*07c0*/ 	.word	0x00000000
        /*07c4*/ 	.short	0x0101
        /*07c6*/ 	.byte	0xff
	.zero		1


	//   ....[107]....
        /*07c8*/ 	.word	0x00007340
        /*07cc*/ 	.word	0x0000005c
        /*07d0*/ 	.word	0x00000040
        /*07d4*/ 	.short	0x010a
        /*07d6*/ 	.byte	0xff
	.zero		1


	//   ....[108]....
        /*07d8*/ 	.word	0x00007410
        /*07dc*/ 	.word	0x0000005c
        /*07e0*/ 	.word	0x00000040
        /*07e4*/ 	.short	0x010a
        /*07e6*/ 	.byte	0xff
	.zero		1


	//   ....[109]....
        /*07e8*/ 	.word	0x00007c70
        /*07ec*/ 	.word	0x0000005b
        /*07f0*/ 	.word	0x00000000
        /*07f4*/ 	.short	0x0101
        /*07f6*/ 	.byte	0xff
	.zero		1


	//   ....[110]....
        /*07f8*/ 	.word	0x00007c90
        /*07fc*/ 	.word	0x0000005c
        /*0800*/ 	.word	0x00000040
        /*0804*/ 	.short	0x010a
        /*0806*/ 	.byte	0xff
	.zero		1


	//   ....[111]....
        /*0808*/ 	.word	0x00007d60
        /*080c*/ 	.word	0x0000005c
        /*0810*/ 	.word	0x00000040
        /*0814*/ 	.short	0x010a
        /*0816*/ 	.byte	0xff
	.zero		1


	//   ....[112]....
        /*0818*/ 	.word	0x00008070
        /*081c*/ 	.word	0x00000058
        /*0820*/ 	.word	0x00000000
        /*0824*/ 	.short	0x0101
        /*0826*/ 	.byte	0xff
	.zero		1


	//   ....[113]....
        /*0828*/ 	.word	0x00008610
        /*082c*/ 	.word	0x00000002
        /*0830*/ 	.word	0x00000000
        /*0834*/ 	.short	0x0101
        /*0836*/ 	.byte	0xff
	.zero		1


	//   ....[114]....
        /*0838*/ 	.word	0x00008880
        /*083c*/ 	.word	0x000000ff
        /*0840*/ 	.word	0x00000000
        /*0844*/ 	.short	0x0101
        /*0846*/ 	.byte	0x04
	.zero		1


	//   ....[115]....
        /*0848*/ 	.word	0x000088a0
        /*084c*/ 	.word	0x00000003
        /*0850*/ 	.word	0x00000100
        /*0854*/ 	.short	0x010a
        /*0856*/ 	.byte	0xff
	.zero		1


	//   ....[116]....
        /*0858*/ 	.word	0x00008900
        /*085c*/ 	.word	0x00000002
        /*0860*/ 	.word	0x00000020
        /*0864*/ 	.short	0x010a
        /*0866*/ 	.byte	0xff
	.zero		1


	//   ....[117]....
        /*0868*/ 	.word	0x00008960
        /*086c*/ 	.word	0x00000002
        /*0870*/ 	.word	0x00000020
        /*0874*/ 	.short	0x010a
        /*0876*/ 	.byte	0xff
	.zero		1


	//   ....[118]....
        /*0878*/ 	.word	0x000089b0
        /*087c*/ 	.word	0x00000002
        /*0880*/ 	.word	0x00000090
        /*0884*/ 	.short	0x010a
        /*0886*/ 	.byte	0xff
	.zero		1


	//   ....[119]....
        /*0888*/ 	.word	0x00008a10
        /*088c*/ 	.word	0x00000000
        /*0890*/ 	.word	0x00000000
        /*0894*/ 	.short	0x010a
        /*0896*/ 	.byte	0xff
	.zero		1


	//   ....[120]....
        /*0898*/ 	.word	0x00008a70
        /*089c*/ 	.word	0x00000000
        /*08a0*/ 	.word	0x00000000
        /*08a4*/ 	.short	0x010a
        /*08a6*/ 	.byte	0xff
	.zero		1


	//   ....[121]....
        /*08a8*/ 	.word	0x00008ad0
        /*08ac*/ 	.word	0x00000000
        /*08b0*/ 	.word	0x00000000
        /*08b4*/ 	.short	0x010a
        /*08b6*/ 	.byte	0xff
	.zero		1


	//   ....[122]....
        /*08b8*/ 	.word	0x00008b20
        /*08bc*/ 	.word	0x00000000
        /*08c0*/ 	.word	0x000000f0
        /*08c4*/ 	.short	0x010a
        /*08c6*/ 	.byte	0xff
	.zero		1


	//   ....[123]....
        /*08c8*/ 	.word	0x00008b80
        /*08cc*/ 	.word	0x00000000
        /*08d0*/ 	.word	0x000000a0
        /*08d4*/ 	.short	0x010a
        /*08d6*/ 	.byte	0xff
	.zero		1


	//   ....[124]....
        /*08d8*/ 	.word	0x00008bd0
        /*08dc*/ 	.word	0x00000000
        /*08e0*/ 	.word	0x00000090
        /*08e4*/ 	.short	0x010a
        /*08e6*/ 	.byte	0xff
	.zero		1


	//   ....[125]....
        /*08e8*/ 	.word	0x00008c30
        /*08ec*/ 	.word	0x00000000
        /*08f0*/ 	.word	0x000000a0
        /*08f4*/ 	.short	0x010a
        /*08f6*/ 	.byte	0xff
	.zero		1


	//   ....[126]....
        /*08f8*/ 	.word	0x00008c90
        /*08fc*/ 	.word	0x00000004
        /*0900*/ 	.word	0x00000008
        /*0904*/ 	.short	0x010a
        /*0906*/ 	.byte	0xff
	.zero		1


	//   ....[127]....
        /*0908*/ 	.word	0x00008d70
        /*090c*/ 	.word	0x00000002
        /*0910*/ 	.word	0x00000008
        /*0914*/ 	.short	0x010a
        /*0916*/ 	.byte	0xff
	.zero		1


	//   ....[128]....
        /*0918*/ 	.word	0x00008dc0
        /*091c*/ 	.word	0x00000000
        /*0920*/ 	.word	0x00000090
        /*0924*/ 	.short	0x010a
        /*0926*/ 	.byte	0xff
	.zero		1


	//   ....[129]....
        /*0928*/ 	.word	0x00008e20
        /*092c*/ 	.word	0x00000000
        /*0930*/ 	.word	0x000000d0
        /*0934*/ 	.short	0x010a
        /*0936*/ 	.byte	0xff
	.zero		1


	//   ....[130]....
        /*0938*/ 	.word	0x00008e80
        /*093c*/ 	.word	0x00000000
        /*0940*/ 	.word	0x00000000
        /*0944*/ 	.short	0x010a
        /*0946*/ 	.byte	0xff
	.zero		1


	//   ....[131]....
        /*0948*/ 	.word	0x00008ee0
        /*094c*/ 	.word	0x00000000
        /*0950*/ 	.word	0x00000000
        /*0954*/ 	.short	0x010a
        /*0956*/ 	.byte	0xff
	.zero		1


	//   ....[132]....
        /*0958*/ 	.word	0x00008f40
        /*095c*/ 	.word	0x00000000
        /*0960*/ 	.word	0x00000000
        /*0964*/ 	.short	0x010a
        /*0966*/ 	.byte	0xff
	.zero		1


	//   ....[133]....
        /*0968*/ 	.word	0x00008fa0
        /*096c*/ 	.word	0x00000000
        /*0970*/ 	.word	0x00000000
        /*0974*/ 	.short	0x010a
        /*0976*/ 	.byte	0xff
	.zero		1


	//   ....[134]....
        /*0978*/ 	.word	0x00009000
        /*097c*/ 	.word	0x00000000
        /*0980*/ 	.word	0x00000110
        /*0984*/ 	.short	0x010a
        /*0986*/ 	.byte	0xff
	.zero		1


	//   ....[135]....
        /*0988*/ 	.word	0x00009050
        /*098c*/ 	.word	0x00000000
        /*0990*/ 	.word	0x00000090
        /*0994*/ 	.short	0x010a
        /*0996*/ 	.byte	0xff
	.zero		1


	//   ....[136]....
        /*0998*/ 	.word	0x000090b0
        /*099c*/ 	.word	0x00000000
        /*09a0*/ 	.word	0x00000088
        /*09a4*/ 	.short	0x010a
        /*09a6*/ 	.byte	0xff
	.zero		1


	//   ....[137]....
        /*09a8*/ 	.word	0x00009110
        /*09ac*/ 	.word	0x00000003
        /*09b0*/ 	.word	0x00000060
        /*09b4*/ 	.short	0x010a
        /*09b6*/ 	.byte	0xff
	.zero		1


	//   ....[138]....
        /*09b8*/ 	.word	0x00009170
        /*09bc*/ 	.word	0x00000003
        /*09c0*/ 	.word	0x00000068
        /*09c4*/ 	.short	0x010a
        /*09c6*/ 	.byte	0xff
	.zero		1


	//   ....[139]....
        /*09c8*/ 	.word	0x000091d0
        /*09cc*/ 	.word	0x00000003
        /*09d0*/ 	.word	0x00000070
        /*09d4*/ 	.short	0x010a
        /*09d6*/ 	.byte	0xff
	.zero		1


	//   ....[140]....
        /*09d8*/ 	.word	0x00009230
        /*09dc*/ 	.word	0x00000003
        /*09e0*/ 	.word	0x00000078
        /*09e4*/ 	.short	0x010a
        /*09e6*/ 	.byte	0xff
	.zero		1


	//   ....[141]....
        /*09e8*/ 	.word	0x00009290
        /*09ec*/ 	.word	0x00000000
        /*09f0*/ 	.word	0x00000060
        /*09f4*/ 	.short	0x010a
        /*09f6*/ 	.byte	0xff
	.zero		1


	//   ....[142]....
        /*09f8*/ 	.word	0x000092f0
        /*09fc*/ 	.word	0x00000000
        /*0a00*/ 	.word	0x00000068
        /*0a04*/ 	.short	0x010a
        /*0a06*/ 	.byte	0xff
	.zero		1


	//   ....[143]....
        /*0a08*/ 	.word	0x00009350
        /*0a0c*/ 	.word	0x00000000
        /*0a10*/ 	.word	0x00000070
        /*0a14*/ 	.short	0x010a
        /*0a16*/ 	.byte	0xff
	.zero		1


	//   ....[144]....
        /*0a18*/ 	.word	0x000093a0
        /*0a1c*/ 	.word	0x00000000
        /*0a20*/ 	.word	0x00000090
        /*0a24*/ 	.short	0x010a
        /*0a26*/ 	.byte	0xff
	.zero		1


	//   ....[145]....
        /*0a28*/ 	.word	0x00009400
        /*0a2c*/ 	.word	0x00000000
        /*0a30*/ 	.word	0x00000040
        /*0a34*/ 	.short	0x010a
        /*0a36*/ 	.byte	0xff
	.zero		1


	//   ....[146]....
        /*0a38*/ 	.word	0x00009450
        /*0a3c*/ 	.word	0x00000058
        /*0a40*/ 	.word	0x000000b0
        /*0a44*/ 	.short	0x010a
        /*0a46*/ 	.byte	0xff
	.zero		1


	//   ....[147]....
        /*0a48*/ 	.word	0x000094a0
        /*0a4c*/ 	.word	0x00000003
        /*0a50*/ 	.word	0x00000040
        /*0a54*/ 	.short	0x010a
        /*0a56*/ 	.byte	0xff
	.zero		1


	//   ....[148]....
        /*0a58*/ 	.word	0x000094f0
        /*0a5c*/ 	.word	0x0000005c
        /*0a60*/ 	.word	0x00000040
        /*0a64*/ 	.short	0x010a
        /*0a66*/ 	.byte	0xff
	.zero		1


	//   ....[149]....
        /*0a68*/ 	.word	0x00009540
        /*0a6c*/ 	.word	0x0000005c
        /*0a70*/ 	.word	0x00000040
        /*0a74*/ 	.short	0x010a
        /*0a76*/ 	.byte	0xff
	.zero		1


	//----- nvinfo : EIATTR_NUM_MBARRIERS
	.align		4
.L_47:
        /*0a78*/ 	.byte	0x03, 0x38
        /*0a7a*/ 	.short	0x0023


	//----- nvinfo : EIATTR_EXIT_INSTR_OFFSETS
	.align		4
        /*0a7c*/ 	.byte	0x04, 0x1c
        /*0a7e*/ 	.short	(.L_49 - .L_48)


	//   ....[0]....
.L_48:
        /*0a80*/ 	.word	0x00002840


	//   ....[1]....
        /*0a84*/ 	.word	0x00002d40


	//   ....[2]....
        /*0a88*/ 	.word	0x00002da0


	//   ....[3]....
        /*0a8c*/ 	.word	0x00004120


	//   ....[4]....
        /*0a90*/ 	.word	0x00005180


	//   ....[5]....
        /*0a94*/ 	.word	0x000051c0


	//   ....[6]....
        /*0a98*/ 	.word	0x00008770


	//   ....[7]....
        /*0a9c*/ 	.word	0x000087f0


	//   ....[8]....
        /*0aa0*/ 	.word	0x00008820


	//   ....[9]....
        /*0aa4*/ 	.word	0x00008890


	//----- nvinfo : EIATTR_MAX_THREADS
	.align		4
.L_49:
        /*0aa8*/ 	.byte	0x04, 0x05
        /*0aaa*/ 	.short	(.L_51 - .L_50)
.L_50:
        /*0aac*/ 	.word	0x00000100
        /*0ab0*/ 	.word	0x00000001
        /*0ab4*/ 	.word	0x00000001


	//----- nvinfo : EIATTR_CRS_STACK_SIZE
	.align		4
.L_51:
        /*0ab8*/ 	.byte	0x04, 0x1e
        /*0aba*/ 	.short	(.L_53 - .L_52)
.L_52:
        /*0abc*/ 	.word	0x00000000


	//----- nvinfo : EIATTR_CBANK_PARAM_SIZE
	.align		4
.L_53:
        /*0ac0*/ 	.byte	0x03, 0x19
        /*0ac2*/ 	.short	0x0800


	//----- nvinfo : EIATTR_PARAM_CBANK
	.align		4
        /*0ac4*/ 	.byte	0x04, 0x0a
        /*0ac6*/ 	.short	(.L_55 - .L_54)
	.align		4
.L_54:
        /*0ac8*/ 	.word	index@(.nv.constant0._ZN7cutlass13device_kernelINS_4gemm6kernel13GemmUniversalIN4cute5tupleIJiiiiEEENS1_10collective13CollectiveMmaINS1_35MainloopSm100TmaUmmaWarpSpecializedILi4ELi2ELi4ENS5_IJNS4_1CILi2EEENSA_ILi1EEESC_EEEEENS5_IJNSA_ILi256EEENSA_ILi64EEENSA_ILi32EEEEEENS_10tfloat32_tENS5_IJlSC_lEEESJ_SK_NS4_8TiledMMAINS4_8MMA_AtomIJNS4_23SM100_MMA_TF32_2x1SM_SSISJ_SJ_fLi256ELi64ELNS4_4UMMA5MajorE0ELSP_0ELNSO_7ScaleInE0ELSQ_0EEEEEENS4_6LayoutINS5_IJSC_SC_SC_EEENS5_IJNSA_ILi0EEESV_SV_EEEEENS5_IJNS4_10UnderscoreESY_SY_EEEEENS4_18SM100_TMA_2SM_LOADENS4_14ComposedLayoutINS4_7SwizzleILi3ELi4ELi3EEENS4_18smem_ptr_flag_bitsILi32EEENST_INS5_IJNSA_ILi8EEESH_EEENS5_IJSH_SC_EEEEEEEvNS4_8identityES11_S1B_vS1C_EENS_8epilogue10collective18CollectiveEpilogueINS1E_23Sm100TmaWarpSpecializedILi4ELi2ELi16ELb1ELb0EEEJNS5_IJNSA_ILi128EEESG_SH_EEENS5_IJNST_IS1J_SC_EENST_INSA_ILi16EEESC_EEEEESJ_SK_SJ_SK_NS1E_6fusion15FusionCallbacksIS1I_NS1P_17LinearCombinationISJ_fSJ_fLNS_15FloatRoundStyleE2EEES1K_S1O_JEEENS4_5SM1004TMEM4LOAD26SM100_TMEM_LOAD_32dp32b16xENS4_13SM90_TMA_LOADENS12_INS13_ILi2ELi4ELi3EEES16_NST_INS5_IJS17_S1M_EEENS5_IJS1M_SC_EEEEEEENS4_39AutoVectorizingCopyWithAssumedAlignmentILi128EEENS4_14SM90_TMA_STOREES24_S26_S26_EEEvvEEEEvNT_6ParamsE)
        /*0acc*/ 	.short	0x0380
        /*0ace*/ 	.short	0x0800


	//----- nvinfo : EIATTR_SW_WAR
	.align		4
.L_55:
        /*0ad0*/ 	.byte	0x04, 0x36
        /*0ad2*/ 	.short	(.L_57 - .L_56)
.L_56:
        /*0ad4*/ 	.word	0x00000008
.L_57:


//--------------------- .nv.callgraph             --------------------------
	.section	.nv.callgraph,"",@"SHT_CUDA_CALLGRAPH"
	.align	4
	.sectionentsize	8
	.align		4
        /*0000*/ 	.word	0x00000000
	.align		4
        /*0004*/ 	.word	0xffffffff
	.align		4
        /*0008*/ 	.word	index@(_ZN7cutlass13device_kernelINS_4gemm6kernel13GemmUniversalIN4cute5tupleIJiiiiEEENS1_10collective13CollectiveMmaINS1_35MainloopSm100TmaUmmaWarpSpecializedILi4ELi2ELi4ENS5_IJNS4_1CILi2EEENSA_ILi1EEESC_EEEEENS5_IJNSA_ILi256EEENSA_ILi64EEENSA_ILi32EEEEEENS_10tfloat32_tENS5_IJlSC_lEEESJ_SK_NS4_8TiledMMAINS4_8MMA_AtomIJNS4_23SM100_MMA_TF32_2x1SM_SSISJ_SJ_fLi256ELi64ELNS4_4UMMA5MajorE0ELSP_0ELNSO_7ScaleInE0ELSQ_0EEEEEENS4_6LayoutINS5_IJSC_SC_SC_EEENS5_IJNSA_ILi0EEESV_SV_EEEEENS5_IJNS4_10UnderscoreESY_SY_EEEEENS4_18SM100_TMA_2SM_LOADENS4_14ComposedLayoutINS4_7SwizzleILi3ELi4ELi3EEENS4_18smem_ptr_flag_bitsILi32EEENST_INS5_IJNSA_ILi8EEESH_EEENS5_IJSH_SC_EEEEEEEvNS4_8identityES11_S1B_vS1C_EENS_8epilogue10collective18CollectiveEpilogueINS1E_23Sm100TmaWarpSpecializedILi4ELi2ELi16ELb1ELb0EEEJNS5_IJNSA_ILi128EEESG_SH_EEENS5_IJNST_IS1J_SC_EENST_INSA_ILi16EEESC_EEEEESJ_SK_SJ_SK_NS1E_6fusion15FusionCallbacksIS1I_NS1P_17LinearCombinationISJ_fSJ_fLNS_15FloatRoundStyleE2EEES1K_S1O_JEEENS4_5SM1004TMEM4LOAD26SM100_TMEM_LOAD_32dp32b16xENS4_13SM90_TMA_LOADENS12_INS13_ILi2ELi4ELi3EEES16_NST_INS5_IJS17_S1M_EEENS5_IJS1M_SC_EEEEEEENS4_39AutoVectorizingCopyWithAssumedAlignmentILi128EEENS4_14SM90_TMA_STOREES24_S26_S26_EEEvvEEEEvNT_6ParamsE)
	.align		4
        /*000c*/ 	.word	index@(__assertfail)
	.align		4
        /*0010*/ 	.word	0x00000000
	.align		4
        /*0014*/ 	.word	0xfffffffe
	.align		4
        /*0018*/ 	.word	0x00000000
	.align		4
        /*001c*/ 	.word	0xfffffffd
	.align		4
        /*0020*/ 	.word	0x00000000
	.align		4
        /*0024*/ 	.word	0xfffffffc


//--------------------- .nv.constant4             --------------------------
	.section	.nv.constant4,"a",@progbits
	.align	8
	.align		8
.nv.constant4:
        /*0000*/ 	.dword	__assertfail
	.align		8
        /*0008*/ 	.dword	__unnamed_1
	.align		8
        /*0010*/ 	.dword	__unnamed_2
	.align		8
        /*0018*/ 	.dword	_ZN40_INTERNAL_313931b9_4_k_cu_7015e35b_110684cuda3std3__45__cpo5beginE
	.align		8
        /*0020*/ 	.dword	_ZN40_INTERNAL_313931b9_4_k_cu_7015e35b_110684cuda3std3__45__cpo3endE
	.align		8
        /*0028*/ 	.dword	_ZN40_INTERNAL_313931b9_4_k_cu_7015e35b_110684cuda3std3__45__cpo6cbeginE
	.align		8
        /*0030*/ 	.dword	_ZN40_INTERNAL_313931b9_4_k_cu_7015e35b_110684cuda3std3__45__cpo4cendE
	.align		8
        /*0038*/ 	.dword	_ZN40_INTERNAL_313931b9_4_k_cu_7015e35b_110684cuda3std3__442_GLOBAL__N__313931b9_4_k_cu_7015e35b_110686ignoreE
	.align		8
        /*0040*/ 	.dword	_ZN40_INTERNAL_313931b9_4_k_cu_7015e35b_110684cuda3std3__419piecewise_constructE
	.align		8
        /*0048*/ 	.dword	_ZN40_INTERNAL_313931b9_4_k_cu_7015e35b_110684cuda3std3__48in_placeE
	.align		8
        /*0050*/ 	.dword	_ZN40_INTERNAL_313931b9_4_k_cu_7015e35b_110684cuda3std6ranges3__45__cpo4swapE
	.align		8
        /*0058*/ 	.dword	_ZN40_INTERNAL_313931b9_4_k_cu_7015e35b_110684cuda3std6ranges3__45__cpo9iter_moveE
	.align		8
        /*0060*/ 	.dword	_ZN40_INTERNAL_313931b9_4_k_cu_7015e35b_110684cute7productE
	.align		8
        /*0068*/ 	.dword	_ZN40_INTERNAL_313931b9_4_k_cu_7015e35b_110684cute1_E
	.align		8
        /*0070*/ 	.dword	$str$25
	.align		8
        /*0078*/ 	.dword	$str$26
	.align		8
        /*0080*/ 	.dword	$str$27
	.align		8
        /*0088*/ 	.dword	$str$28


//--------------------- .text._ZN7cutlass13device_kernelINS_4gemm6kernel13GemmUniversalIN4cute5tupleIJiiiiEEENS1_10collective13CollectiveMmaINS1_35MainloopSm100TmaUmmaWarpSpecializedILi4ELi2ELi4ENS5_IJNS4_1CILi2EEENSA_ILi1EEESC_EEEEENS5_IJNSA_ILi256EEENSA_ILi64EEENSA_ILi32EEEEEENS_10tfloat32_tENS5_IJlSC_lEEESJ_SK_NS4_8TiledMMAINS4_8MMA_AtomIJNS4_23SM100_MMA_TF32_2x1SM_SSISJ_SJ_fLi256ELi64ELNS4_4UMMA5MajorE0ELSP_0ELNSO_7ScaleInE0ELSQ_0EEEEEENS4_6LayoutINS5_IJSC_SC_SC_EEENS5_IJNSA_ILi0EEESV_SV_EEEEENS5_IJNS4_10UnderscoreESY_SY_EEEEENS4_18SM100_TMA_2SM_LOADENS4_14ComposedLayoutINS4_7SwizzleILi3ELi4ELi3EEENS4_18smem_ptr_flag_bitsILi32EEENST_INS5_IJNSA_ILi8EEESH_EEENS5_IJSH_SC_EEEEEEEvNS4_8identityES11_S1B_vS1C_EENS_8epilogue10collective18CollectiveEpilogueINS1E_23Sm100TmaWarpSpecializedILi4ELi2ELi16ELb1ELb0EEEJNS5_IJNSA_ILi128EEESG_SH_EEENS5_IJNST_IS1J_SC_EENST_INSA_ILi16EEESC_EEEEESJ_SK_SJ_SK_NS1E_6fusion15FusionCallbacksIS1I_NS1P_17LinearCombinationISJ_fSJ_fLNS_15FloatRoundStyleE2EEES1K_S1O_JEEENS4_5SM1004TMEM4LOAD26SM100_TMEM_LOAD_32dp32b16xENS4_13SM90_TMA_LOADENS12_INS13_ILi2ELi4ELi3EEES16_NST_INS5_IJS17_S1M_EEENS5_IJS1M_SC_EEEEEEENS4_39AutoVectorizingCopyWithAssumedAlignmentILi128EEENS4_14SM90_TMA_STOREES24_S26_S26_EEEvvEEEEvNT_6ParamsE --------------------------
	.section	.text._ZN7cutlass13device_kernelINS_4gemm6kernel13GemmUniversalIN4cute5tupleIJiiiiEEENS1_10collective13CollectiveMmaINS1_35MainloopSm100TmaUmmaWarpSpecializedILi4ELi2ELi4ENS5_IJNS4_1CILi2EEENSA_ILi1EEESC_EEEEENS5_IJNSA_ILi256EEENSA_ILi64EEENSA_ILi32EEEEEENS_10tfloat32_tENS5_IJlSC_lEEESJ_SK_NS4_8TiledMMAINS4_8MMA_AtomIJNS4_23SM100_MMA_TF32_2x1SM_SSISJ_SJ_fLi256ELi64ELNS4_4UMMA5MajorE0ELSP_0ELNSO_7ScaleInE0ELSQ_0EEEEEENS4_6LayoutINS5_IJSC_SC_SC_EEENS5_IJNSA_ILi0EEESV_SV_EEEEENS5_IJNS4_10UnderscoreESY_SY_EEEEENS4_18SM100_TMA_2SM_LOADENS4_14ComposedLayoutINS4_7SwizzleILi3ELi4ELi3EEENS4_18smem_ptr_flag_bitsILi32EEENST_INS5_IJNSA_ILi8EEESH_EEENS5_IJSH_SC_EEEEEEEvNS4_8identityES11_S1B_vS1C_EENS_8epilogue10collective18CollectiveEpilogueINS1E_23Sm100TmaWarpSpecializedILi4ELi2ELi16ELb1ELb0EEEJNS5_IJNSA_ILi128EEESG_SH_EEENS5_IJNST_IS1J_SC_EENST_INSA_ILi16EEESC_EEEEESJ_SK_SJ_SK_NS1E_6fusion15FusionCallbacksIS1I_NS1P_17LinearCombinationISJ_fSJ_fLNS_15FloatRoundStyleE2EEES1K_S1O_JEEENS4_5SM1004TMEM4LOAD26SM100_TMEM_LOAD_32dp32b16xENS4_13SM90_TMA_LOADENS12_INS13_ILi2ELi4ELi3EEES16_NST_INS5_IJS17_S1M_EEENS5_IJS1M_SC_EEEEEEENS4_39AutoVectorizingCopyWithAssumedAlignmentILi128EEENS4_14SM90_TMA_STOREES24_S26_S26_EEEvvEEEEvNT_6ParamsE,"ax",@progbits
	.align	128
.text._ZN7cutlass13device_kernelINS_4gemm6kernel13GemmUniversalIN4cute5tupleIJiiiiEEENS1_10collective13CollectiveMmaINS1_35MainloopSm100TmaUmmaWarpSpecializedILi4ELi2ELi4ENS5_IJNS4_1CILi2EEENSA_ILi1EEESC_EEEEENS5_IJNSA_ILi256EEENSA_ILi64EEENSA_ILi32EEEEEENS_10tfloat32_tENS5_IJlSC_lEEESJ_SK_NS4_8TiledMMAINS4_8MMA_AtomIJNS4_23SM100_MMA_TF32_2x1SM_SSISJ_SJ_fLi256ELi64ELNS4_4UMMA5MajorE0ELSP_0ELNSO_7ScaleInE0ELSQ_0EEEEEENS4_6LayoutINS5_IJSC_SC_SC_EEENS5_IJNSA_ILi0EEESV_SV_EEEEENS5_IJNS4_10UnderscoreESY_SY_EEEEENS4_18SM100_TMA_2SM_LOADENS4_14ComposedLayoutINS4_7SwizzleILi3ELi4ELi3EEENS4_18smem_ptr_flag_bitsILi32EEENST_INS5_IJNSA_ILi8EEESH_EEENS5_IJSH_SC_EEEEEEEvNS4_8identityES11_S1B_vS1C_EENS_8epilogue10collective18CollectiveEpilogueINS1E_23Sm100TmaWarpSpecializedILi4ELi2ELi16ELb1ELb0EEEJNS5_IJNSA_ILi128EEESG_SH_EEENS5_IJNST_IS1J_SC_EENST_INSA_ILi16EEESC_EEEEESJ_SK_SJ_SK_NS1E_6fusion15FusionCallbacksIS1I_NS1P_17LinearCombinationISJ_fSJ_fLNS_15FloatRoundStyleE2EEES1K_S1O_JEEENS4_5SM1004TMEM4LOAD26SM100_TMEM_LOAD_32dp32b16xENS4_13SM90_TMA_LOADENS12_INS13_ILi2ELi4ELi3EEES16_NST_INS5_IJS17_S1M_EEENS5_IJS1M_SC_EEEEEEENS4_39AutoVectorizingCopyWithAssumedAlignmentILi128EEENS4_14SM90_TMA_STOREES24_S26_S26_EEEvvEEEEvNT_6ParamsE:
        .type           _ZN7cutlass13device_kernelINS_4gemm6kernel13GemmUniversalIN4cute5tupleIJiiiiEEENS1_10collective13CollectiveMmaINS1_35MainloopSm100TmaUmmaWarpSpecializedILi4ELi2ELi4ENS5_IJNS4_1CILi2EEENSA_ILi1EEESC_EEEEENS5_IJNSA_ILi256EEENSA_ILi64EEENSA_ILi32EEEEEENS_10tfloat32_tENS5_IJlSC_lEEESJ_SK_NS4_8TiledMMAINS4_8MMA_AtomIJNS4_23SM100_MMA_TF32_2x1SM_SSISJ_SJ_fLi256ELi64ELNS4_4UMMA5MajorE0ELSP_0ELNSO_7ScaleInE0ELSQ_0EEEEEENS4_6LayoutINS5_IJSC_SC_SC_EEENS5_IJNSA_ILi0EEESV_SV_EEEEENS5_IJNS4_10UnderscoreESY_SY_EEEEENS4_18SM100_TMA_2SM_LOADENS4_14ComposedLayoutINS4_7SwizzleILi3ELi4ELi3EEENS4_18smem_ptr_flag_bitsILi32EEENST_INS5_IJNSA_ILi8EEESH_EEENS5_IJSH_SC_EEEEEEEvNS4_8identityES11_S1B_vS1C_EENS_8epilogue10collective18CollectiveEpilogueINS1E_23Sm100TmaWarpSpecializedILi4ELi2ELi16ELb1ELb0EEEJNS5_IJNSA_ILi128EEESG_SH_EEENS5_IJNST_IS1J_SC_EENST_INSA_ILi16EEESC_EEEEESJ_SK_SJ_SK_NS1E_6fusion15FusionCallbacksIS1I_NS1P_17LinearCombinationISJ_fSJ_fLNS_15FloatRoundStyleE2EEES1K_S1O_JEEENS4_5SM1004TMEM4LOAD26SM100_TMEM_LOAD_32dp32b16xENS4_13SM90_TMA_LOADENS12_INS13_ILi2ELi4ELi3EEES16_NST_INS5_IJS17_S1M_EEENS5_IJS1M_SC_EEEEEEENS4_39AutoVectorizingCopyWithAssumedAlignmentILi128EEENS4_14SM90_TMA_STOREES24_S26_S26_EEEvvEEEEvNT_6ParamsE,@function
        .size           _ZN7cutlass13device_kernelINS_4gemm6kernel13GemmUniversalIN4cute5tupleIJiiiiEEENS1_10collective13CollectiveMmaINS1_35MainloopSm100TmaUmmaWarpSpecializedILi4ELi2ELi4ENS5_IJNS4_1CILi2EEENSA_ILi1EEESC_EEEEENS5_IJNSA_ILi256EEENSA_ILi64EEENSA_ILi32EEEEEENS_10tfloat32_tENS5_IJlSC_lEEESJ_SK_NS4_8TiledMMAINS4_8MMA_AtomIJNS4_23SM100_MMA_TF32_2x1SM_SSISJ_SJ_fLi256ELi64ELNS4_4UMMA5MajorE0ELSP_0ELNSO_7ScaleInE0ELSQ_0EEEEEENS4_6LayoutINS5_IJSC_SC_SC_EEENS5_IJNSA_ILi0EEESV_SV_EEEEENS5_IJNS4_10UnderscoreESY_SY_EEEEENS4_18SM100_TMA_2SM_LOADENS4_14ComposedLayoutINS4_7SwizzleILi3ELi4ELi3EEENS4_18smem_ptr_flag_bitsILi32EEENST_INS5_IJNSA_ILi8EEESH_EEENS5_IJSH_SC_EEEEEEEvNS4_8identityES11_S1B_vS1C_EENS_8epilogue10collective18CollectiveEpilogueINS1E_23Sm100TmaWarpSpecializedILi4ELi2ELi16ELb1ELb0EEEJNS5_IJNSA_ILi128EEESG_SH_EEENS5_IJNST_IS1J_SC_EENST_INSA_ILi16EEESC_EEEEESJ_SK_SJ_SK_NS1E_6fusion15FusionCallbacksIS1I_NS1P_17LinearCombinationISJ_fSJ_fLNS_15FloatRoundStyleE2EEES1K_S1O_JEEENS4_5SM1004TMEM4LOAD26SM100_TMEM_LOAD_32dp32b16xENS4_13SM90_TMA_LOADENS12_INS13_ILi2ELi4ELi3EEES16_NST_INS5_IJS17_S1M_EEENS5_IJS1M_SC_EEEEEEENS4_39AutoVectorizingCopyWithAssumedAlignmentILi128EEENS4_14SM90_TMA_STOREES24_S26_S26_EEEvvEEEEvNT_6ParamsE,(.L_x_197 - _ZN7cutlass13device_kernelINS_4gemm6kernel13GemmUniversalIN4cute5tupleIJiiiiEEENS1_10collective13CollectiveMmaINS1_35MainloopSm100TmaUmmaWarpSpecializedILi4ELi2ELi4ENS5_IJNS4_1CILi2EEENSA_ILi1EEESC_EEEEENS5_IJNSA_ILi256EEENSA_ILi64EEENSA_ILi32EEEEEENS_10tfloat32_tENS5_IJlSC_lEEESJ_SK_NS4_8TiledMMAINS4_8MMA_AtomIJNS4_23SM100_MMA_TF32_2x1SM_SSISJ_SJ_fLi256ELi64ELNS4_4UMMA5MajorE0ELSP_0ELNSO_7ScaleInE0ELSQ_0EEEEEENS4_6LayoutINS5_IJSC_SC_SC_EEENS5_IJNSA_ILi0EEESV_SV_EEEEENS5_IJNS4_10UnderscoreESY_SY_EEEEENS4_18SM100_TMA_2SM_LOADENS4_14ComposedLayoutINS4_7SwizzleILi3ELi4ELi3EEENS4_18smem_ptr_flag_bitsILi32EEENST_INS5_IJNSA_ILi8EEESH_EEENS5_IJSH_SC_EEEEEEEvNS4_8identityES11_S1B_vS1C_EENS_8epilogue10collective18CollectiveEpilogueINS1E_23Sm100TmaWarpSpecializedILi4ELi2ELi16ELb1ELb0EEEJNS5_IJNSA_ILi128EEESG_SH_EEENS5_IJNST_IS1J_SC_EENST_INSA_ILi16EEESC_EEEEESJ_SK_SJ_SK_NS1E_6fusion15FusionCallbacksIS1I_NS1P_17LinearCombinationISJ_fSJ_fLNS_15FloatRoundStyleE2EEES1K_S1O_JEEENS4_5SM1004TMEM4LOAD26SM100_TMEM_LOAD_32dp32b16xENS4_13SM90_TMA_LOADENS12_INS13_ILi2ELi4ELi3EEES16_NST_INS5_IJS17_S1M_EEENS5_IJS1M_SC_EEEEEEENS4_39AutoVectorizingCopyWithAssumedAlignmentILi128EEENS4_14SM90_TMA_STOREES24_S26_S26_EEEvvEEEEvNT_6ParamsE)
        .other          _ZN7cutlass13device_kernelINS_4gemm6kernel13GemmUniversalIN4cute5tupleIJiiiiEEENS1_10collective13CollectiveMmaINS1_35MainloopSm100TmaUmmaWarpSpecializedILi4ELi2ELi4ENS5_IJNS4_1CILi2EEENSA_ILi1EEESC_EEEEENS5_IJNSA_ILi256EEENSA_ILi64EEENSA_ILi32EEEEEENS_10tfloat32_tENS5_IJlSC_lEEESJ_SK_NS4_8TiledMMAINS4_8MMA_AtomIJNS4_23SM100_MMA_TF32_2x1SM_SSISJ_SJ_fLi256ELi64ELNS4_4UMMA5MajorE0ELSP_0ELNSO_7ScaleInE0ELSQ_0EEEEEENS4_6LayoutINS5_IJSC_SC_SC_EEENS5_IJNSA_ILi0EEESV_SV_EEEEENS5_IJNS4_10UnderscoreESY_SY_EEEEENS4_18SM100_TMA_2SM_LOADENS4_14ComposedLayoutINS4_7SwizzleILi3ELi4ELi3EEENS4_18smem_ptr_flag_bitsILi32EEENST_INS5_IJNSA_ILi8EEESH_EEENS5_IJSH_SC_EEEEEEEvNS4_8identityES11_S1B_vS1C_EENS_8epilogue10collective18CollectiveEpilogueINS1E_23Sm100TmaWarpSpecializedILi4ELi2ELi16ELb1ELb0EEEJNS5_IJNSA_ILi128EEESG_SH_EEENS5_IJNST_IS1J_SC_EENST_INSA_ILi16EEESC_EEEEESJ_SK_SJ_SK_NS1E_6fusion15FusionCallbacksIS1I_NS1P_17LinearCombinationISJ_fSJ_fLNS_15FloatRoundStyleE2EEES1K_S1O_JEEENS4_5SM1004TMEM4LOAD26SM100_TMEM_LOAD_32dp32b16xENS4_13SM90_TMA_LOADENS12_INS13_ILi2ELi4ELi3EEES16_NST_INS5_IJS17_S1M_EEENS5_IJS1M_SC_EEEEEEENS4_39AutoVectorizingCopyWithAssumedAlignmentILi128EEENS4_14SM90_TMA_STOREES24_S26_S26_EEEvvEEEEvNT_6ParamsE,@"STO_CUDA_ENTRY STV_DEFAULT"
_ZN7cutlass13device_kernelINS_4gemm6kernel13GemmUniversalIN4cute5tupleIJiiiiEEENS1_10collective13CollectiveMmaINS1_35MainloopSm100TmaUmmaWarpSpecializedILi4ELi2ELi4ENS5_IJNS4_1CILi2EEENSA_ILi1EEESC_EEEEENS5_IJNSA_ILi256EEENSA_ILi64EEENSA_ILi32EEEEEENS_10tfloat32_tENS5_IJlSC_lEEESJ_SK_NS4_8TiledMMAINS4_8MMA_AtomIJNS4_23SM100_MMA_TF32_2x1SM_SSISJ_SJ_fLi256ELi64ELNS4_4UMMA5MajorE0ELSP_0ELNSO_7ScaleInE0ELSQ_0EEEEEENS4_6LayoutINS5_IJSC_SC_SC_EEENS5_IJNSA_ILi0EEESV_SV_EEEEENS5_IJNS4_10UnderscoreESY_SY_EEEEENS4_18SM100_TMA_2SM_LOADENS4_14ComposedLayoutINS4_7SwizzleILi3ELi4ELi3EEENS4_18smem_ptr_flag_bitsILi32EEENST_INS5_IJNSA_ILi8EEESH_EEENS5_IJSH_SC_EEEEEEEvNS4_8identityES11_S1B_vS1C_EENS_8epilogue10collective18CollectiveEpilogueINS1E_23Sm100TmaWarpSpecializedILi4ELi2ELi16ELb1ELb0EEEJNS5_IJNSA_ILi128EEESG_SH_EEENS5_IJNST_IS1J_SC_EENST_INSA_ILi16EEESC_EEEEESJ_SK_SJ_SK_NS1E_6fusion15FusionCallbacksIS1I_NS1P_17LinearCombinationISJ_fSJ_fLNS_15FloatRoundStyleE2EEES1K_S1O_JEEENS4_5SM1004TMEM4LOAD26SM100_TMEM_LOAD_32dp32b16xENS4_13SM90_TMA_LOADENS12_INS13_ILi2ELi4ELi3EEES16_NST_INS5_IJS17_S1M_EEENS5_IJS1M_SC_EEEEEEENS4_39AutoVectorizingCopyWithAssumedAlignmentILi128EEENS4_14SM90_TMA_STOREES24_S26_S26_EEEvvEEEEvNT_6ParamsE:
[----:B------:R-:W1:Y:S01]  /*0000*/  LDC R1, c[0x0][0x37c] ;  /* 0x0000df00ff017b82 */ /* 0x000e620000000800 */
[----:B------:R-:W2:Y:S01]  /*0010*/  S2R R81, SR_TID.X ;  /* 0x0000000000517919 */ /* 0x000ea20000002100 */
[----:B------:R-:W3:Y:S06]  /*0020*/  LDCU.64 UR6, c[0x0][0x890] ;  /* 0x00011200ff0677ac */ /* 0x000eec0008000a00 */
[----:B------:R-:W4:Y:S01]  /*0030*/  S2UR UR37, SR_CgaCtaId ;  /* 0x00000000002579c3 */ /* 0x000f220000008800 */
[----:B------:R-:W-:Y:S02]  /*0040*/  PRMT R67, RZ, 0x7610, R67 ;  /* 0x00007610ff437816 */ /* 0x000fe40000000043 */
[----:B------:R-:W-:Y:S01]  /*0050*/  ELECT P1, URZ, PT ;  /* 0x0000000000ff782f */ /* 0x000fe20003820000 */
[----:B------:R-:W1:Y:S01]  /*0060*/  LDCU.64 UR46, c[0x0][0x358] ;  /* 0x00006b00ff2e77ac */ /* 0x000e620008000a00 */
[----:B---3--:R-:W-:-:S04]  /*0070*/  UISETP.NE.U32.AND UP0, UPT, UR6, URZ, UPT ;  /* 0x000000ff0600728c */ /* 0x008fc8000bf05070 */
[----:B------:R-:W-:Y:S02]  /*0080*/  UISETP.NE.AND.EX UP0, UPT, UR7, URZ, UPT, UP0 ;  /* 0x000000ff0700728c */ /* 0x000fe4000bf05300 */
[----:B----4-:R-:W-:Y:S02]  /*0090*/  ULOP3.LUT UR5, UR37, 0x1, URZ, 0xc0, !UPT ;  /* 0x0000000125057892 */ /* 0x010fe4000f8ec0ff */
[----:B------:R-:W-:Y:S01]  /*00a0*/  ULOP3.LUT UR4, UR37, 0x1, URZ, 0x3c, !UPT ;  /* 0x0000000125047892 */ /* 0x000fe2000f8e3cff */
[----:B--2---:R-:W-:-:S05]  /*00b0*/  SHF.R.U32.HI R72, RZ, 0x5, R81 ;  /* 0x00000005ff487819 */ /* 0x004fca0000011651 */
[----:B------:R-:W2:Y:S02]  /*00c0*/  SHFL.IDX PT, R0, R72, RZ, 0x1f ;  /* 0x00001fff48007589 */ /* 0x000ea400000e0000 */
[----:B--2---:R-:W-:Y:S01]  /*00d0*/  R2UR UR10, R0 ;  /* 0x00000000000a72ca */ /* 0x004fe200000e0000 */
[----:B-1----:R-:W-:-:S14]  /*00e0*/  BRA.U UP0, `(.L_x_0) ;  /* 0x00000001002c7547 */ /* 0x002fdc000b800000 */
[----:B------:R-:W1:Y:S02]  /*00f0*/  LDCU.64 UR8, c[0x0][0x888] ;  /* 0x00011100ff0877ac */ /* 0x000e640008000a00 */
[----:B-1----:R-:W-:-:S04]  /*0100*/  UISETP.NE.U32.AND UP0, UPT, UR8, URZ, UPT ;  /* 0x000000ff0800728c */ /* 0x002fc8000bf05070 */
[----:B------:R-:W-:-:S09]  /*0110*/  UISETP.NE.AND.EX UP0, UPT, UR9, URZ, UPT, UP0 ;  /* 0x000000ff0900728c */ /* 0x000fd2000bf05300 */
[----:B------:R-:W-:Y:S05]  /*0120*/  BRA.U !UP0, `(.L_x_1) ;  /* 0x0000000108107547 */ /* 0x000fea000b800000 */
[----:B------:R-:W1:Y:S02]  /*0130*/  LDC.64 R2, c[0x0][0x888] ;  /* 0x00022200ff027b82 */ /* 0x000e640000000a00 */
[----:B-1----:R1:W5:Y:S01]  /*0140*/  LDG.E R35, desc[UR46][R2.64] ;  /* 0x0000002e02237981 */ /* 0x002362000c1e1900 */
[----:B------:R-:W-:Y:S01]  /*0150*/  HFMA2 R67, -RZ, RZ, 0, 5.9604644775390625e-08 ;  /* 0x00000001ff437431 */ /* 0x000fe200000001ff */
[----:B------:R-:W-:Y:S05]  /*0160*/  BRA `(.L_x_0) ;  /* 0x00000000000c7947 */ /* 0x000fea0003800000 */
.L_x_1:
[----:B------:R-:W1:Y:S01]  /*0170*/  LDCU UR8, c[0x0][0x880] ;  /* 0x00011000ff0877ac */ /* 0x000e620008000800 */
[----:B------:R-:W-:Y:S01]  /*0180*/  HFMA2 R67, -RZ, RZ, 0, 5.9604644775390625e-08 ;  /* 0x00000001ff437431 */ /* 0x000fe200000001ff */
[----:B-1----:R-:W-:-:S07]  /*0190*/  MOV R35, UR8 ;  /* 0x0000000800237c02 */ /* 0x002fce0008000f00 */
.L_x_0:
[----:B------:R-:W2:Y:S02]  /*01a0*/  LDCU.64 UR8, c[0x0][0x8b0] ;  /* 0x00011600ff0877ac */ /* 0x000ea40008000a00 */
[----:B--2---:R-:W-:-:S04]  /*01b0*/  UISETP.NE.U32.AND UP0, UPT, UR8, URZ, UPT ;  /* 0x000000ff0800728c */ /* 0x004fc8000bf05070 */
[----:B------:R-:W-:-:S09]  /*01c0*/  UISETP.NE.AND.EX UP0, UPT, UR9, URZ, UPT, UP0 ;  /* 0x000000ff0900728c */ /* 0x000fd2000bf05300 */
[----:B------:R-:W-:Y:S05]  /*01d0*/  BRA.U UP0, `(.L_x_2) ;  /* 0x0000000100247547 */ /* 0x000fea000b800000 */
[----:B------:R-:W2:Y:S02]  /*01e0*/  LDCU.64 UR8, c[0x0][0x8a8] ;  /* 0x00011500ff0877ac */ /* 0x000ea40008000a00 */
[----:B--2---:R-:W-:-:S04]  /*01f0*/  UISETP.NE.U32.AND UP0, UPT, UR8, URZ, UPT ;  /* 0x000000ff0800728c */ /* 0x004fc8000bf05070 */
[----:B------:R-:W-:-:S09]  /*0200*/  UISETP.NE.AND.EX UP0, UPT, UR9, URZ, UPT, UP0 ;  /* 0x000000ff0900728c */ /* 0x000fd2000bf05300 */
[----:B------:R-:W-:Y:S05]  /*0210*/  BRA.U !UP0, `(.L_x_3) ;  /* 0x00000001080c7547 */ /* 0x000fea000b800000 */
[----:B------:R-:W2:Y:S02]  /*0220*/  LDC.64 R32, c[0x0][0x8a8] ;  /* 0x00022a00ff207b82 */ /* 0x000ea40000000a00 */
[----:B--2---:R2:W5:Y:S01]  /*0230*/  LDG.E R32, desc[UR46][R32.64] ;  /* 0x0000002e20207981 */ /* 0x004562000c1e1900 */
[----:B------:R-:W-:Y:S05]  /*0240*/  BRA `(.L_x_2) ;  /* 0x0000000000087947 */ /* 0x000fea0003800000 */
.L_x_3:
[----:B------:R-:W2:Y:S02]  /*0250*/  LDCU UR8, c[0x0][0x8a0] ;  /* 0x00011400ff0877ac */ /* 0x000ea40008000800 */
[----:B--2---:R-:W-:Y:S02]  /*0260*/  MOV R32, UR8 ;  /* 0x0000000800207c02 */ /* 0x004fe40008000f00 */
.L_x_2:
[----:B------:R-:W-:Y:S01]  /*0270*/  IMAD.U32 R0, RZ, RZ, UR10 ;  /* 0x0000000aff007e24 */ /* 0x000fe2000f8e00ff */
[----:B------:R-:W-:Y:S04]  /*0280*/  BSSY.RECONVERGENT B0, `(.L_x_4) ;  /* 0x000000c000007945 */ /* 0x000fe80003800200 */
[C---:B------:R-:W-:Y:S02]  /*0290*/  ISETP.NE.OR P2, PT, R0.reuse, 0x1, !P1 ;  /* 0x000000010000780c */ /* 0x040fe40004f45670 */
[----:B------:R-:W-:-:S11]  /*02a0*/  ISETP.NE.OR P0, PT, R0, 0x3, !P1 ;  /* 0x000000030000780c */ /* 0x000fd60004f05670 */
[----:B------:R-:W-:Y:S05]  /*02b0*/  @P2 BRA `(.L_x_5) ;  /* 0x0000000000202947 */ /* 0x000fea0003800000 */
[----:B------:R-:W3:Y:S02]  /*02c0*/  LDCU.64 UR8, c[0x0][0x348] ;  /* 0x00006900ff0877ac */ /* 0x000ee40008000a00 */
[----:B---3--:R-:W-:Y:S02]  /*02d0*/  UIADD3 UR12, UP1, UPT, UR8, 0x80, URZ ;  /* 0x00000080080c7890 */ /* 0x008fe4000ff3e0ff */
[----:B------:R-:W-:Y:S02]  /*02e0*/  UIADD3 UR8, UP0, UPT, UR8, 0x180, URZ ;  /* 0x0000018008087890 */ /* 0x000fe4000ff1e0ff */
[----:B------:R-:W-:Y:S02]  /*02f0*/  UIADD3.X UR13, UPT, UPT, URZ, UR9, URZ, UP1, !UPT ;  /* 0x00000009ff0d7290 */ /* 0x000fe40008ffe4ff */
[----:B------:R-:W-:-:S07]  /*0300*/  UIADD3.X UR9, UPT, UPT, URZ, UR9, URZ, UP0, !UPT ;  /* 0x00000009ff097290 */ /* 0x000fce00087fe4ff */
[----:B------:R3:W-:Y:S02]  /*0310*/  UTMACCTL.PF [UR12] ;  /* 0x000000000c0079b9 */ /* 0x0007e40008040000 */
[----:B------:R3:W-:Y:S02]  /*0320*/  UTMACCTL.PF [UR8] ;  /* 0x00000000080079b9 */ /* 0x0007e40008040000 */
[----:B---3--:R-:W-:Y:S01]  /*0330*/  NOP ;  /* 0x0000000000007918 */ /* 0x008fe20000000000 */
.L_x_5:
[----:B------:R-:W-:Y:S05]  /*0340*/  BSYNC.RECONVERGENT B0 ;  /* 0x0000000000007941 */ /* 0x000fea0003800200 */
.L_x_4:
[----:B------:R-:W-:Y:S04]  /*0350*/  BSSY.RECONVERGENT B0, `(.L_x_6) ;  /* 0x000000a000007945 */ /* 0x000fe80003800200 */
        /* <DEDUP_REMOVED lines=9> */
.L_x_7:
[----:B------:R-:W-:Y:S05]  /*03f0*/  BSYNC.RECONVERGENT B0 ;  /* 0x0000000000007941 */ /* 0x000fea0003800200 */
.L_x_6:
[----:B------:R-:W3:Y:S01]  /*0400*/  LDCU.64 UR8, c[0x0][0x888] ;  /* 0x00011100ff0877ac */ /* 0x000ee20008000a00 */
[----:B------:R-:W-:Y:S02]  /*0410*/  UISETP.EQ.U32.AND UP1, UPT, UR6, URZ, UPT ;  /* 0x000000ff0600728c */ /* 0x000fe4000bf22070 */
[----:B------:R-:W-:Y:S02]  /*0420*/  UPLOP3.LUT UP5, UPT, UPT, UPT, UPT, 0x80, 0x8 ;  /* 0x000000000008789c */ /* 0x000fe40003faf070 */
[----:B---3--:R-:W-:-:S04]  /*0430*/  UISETP.NE.U32.AND UP0, UPT, UR8, URZ, UPT ;  /* 0x000000ff0800728c */ /* 0x008fc8000bf05070 */
[----:B------:R-:W-:-:S04]  /*0440*/  UISETP.NE.AND.EX UP0, UPT, UR9, URZ, UPT, UP0 ;  /* 0x000000ff0900728c */ /* 0x000fc8000bf05300 */
[----:B------:R-:W-:-:S04]  /*0450*/  UISETP.EQ.OR.EX UP2, UPT, UR7, URZ, !UP0, UP1 ;  /* 0x000000ff0700728c */ /* 0x000fc8000c742710 */
[----:B------:R-:W-:-:S05]  /*0460*/  UP2UR UR50, UPR, URZ, 0x4 ;  /* 0x00000004ff327883 */ /* 0x000fca0008000000 */
[----:B------:R-:W-:Y:S07]  /*0470*/  BRA.U !UP2, `(.L_x_8) ;  /* 0x000000010a207547 */ /* 0x000fee000b800000 */
[----:B------:R-:W-:Y:S01]  /*0480*/  UISETP.NE.U32.AND UP2, UPT, UR6, URZ, UPT ;  /* 0x000000ff0600728c */ /* 0x000fe2000bf45070 */
[----:B-----5:R-:W-:Y:S01]  /*0490*/  FSETP.NEU.AND P0, PT, R35, RZ, PT ;  /* 0x000000ff2300720b */ /* 0x020fe20003f0d000 */
[----:B------:R-:W-:Y:S02]  /*04a0*/  USEL UR6, URZ, 0xffffffff, UP0 ;  /* 0xffffffffff067887 */ /* 0x000fe40008000000 */
[----:B------:R-:W-:-:S10]  /*04b0*/  UISETP.NE.AND.EX UP2, UPT, UR7, URZ, UPT, UP2 ;  /* 0x000000ff0700728c */ /* 0x000fd4000bf45320 */
[----:B------:R-:W-:Y:S01]  /*04c0*/  VOTEU.ANY UP1, P0 ;  /* 0x0000000000ff7886 */ /* 0x000fe20000020100 */
[----:B------:R-:W-:-:S04]  /*04d0*/  @!UP2 USEL UR6, URZ, 0xffffffff, UP1 ;  /* 0xffffffffff06a887 */ /* 0x000fc80008800000 */
[----:B------:R-:W-:-:S04]  /*04e0*/  ULOP3.LUT UR6, UR6, 0x1, URZ, 0xc0, !UPT ;  /* 0x0000000106067892 */ /* 0x000fc8000f8ec0ff */
[----:B------:R-:W-:-:S11]  /*04f0*/  UISETP.NE.U32.AND UP5, UPT, UR6, 0x1, UPT ;  /* 0x000000010600788c */ /* 0x000fd6000bfa5070 */
.L_x_8:
[----:B------:R-:W3:Y:S01]  /*0500*/  SHFL.IDX PT, R0, R72, RZ, 0x1f ;  /* 0x00001fff48007589 */ /* 0x000ee200000e0000 */
[----:B------:R-:W-:-:S04]  /*0510*/  UISETP.NE.AND UP1, UPT, UR10, 0x2, UPT ;  /* 0x000000020a00788c */ /* 0x000fc8000bf25270 */
[----:B------:R-:W-:Y:S02]  /*0520*/  UISETP.EQ.AND UP2, UPT, UR5, URZ, !UP1 ;  /* 0x000000ff0500728c */ /* 0x000fe4000cf42270 */
[----:B------:R-:W-:-:S04]  /*0530*/  USEL UR6, URZ, 0x1, UP1 ;  /* 0x00000001ff067887 */ /* 0x000fc80008800000 */
[----:B------:R-:W-:Y:S02]  /*0540*/  PLOP3.LUT P5, PT, P1, PT, UP2, 0x80, 0x8 ;  /* 0x000000000008781c */ /* 0x000fe40000faf028 */
[----:B---3--:R-:W-:-:S13]  /*0550*/  ISETP.NE.AND P0, PT, R0, RZ, PT ;  /* 0x000000ff0000720c */ /* 0x008fda0003f05270 */
[----:B------:R-:W-:Y:S05]  /*0560*/  @P0 BRA `(.L_x_9) ;  /* 0x0000000000440947 */ /* 0x000fea0003800000 */
[----:B------:R-:W-:Y:S01]  /*0570*/  UMOV UR8, 0x400 ;  /* 0x0000040000087882 */ /* 0x000fe20000000000 */
[----:B------:R-:W-:Y:S01]  /*0580*/  UMOV UR7, 0x1 ;  /* 0x0000000100077882 */ /* 0x000fe20000000000 */
[----:B------:R-:W-:Y:S02]  /*0590*/  ULEA UR8, UR37, UR8, 0x18 ;  /* 0x0000000825087291 */ /* 0x000fe4000f8ec0ff */
[----:B------:R-:W-:-:S04]  /*05a0*/  UIADD3 UR12, UPT, UPT, -UR7, 0x100000, URZ ;  /* 0x00100000070c7890 */ /* 0x000fc8000fffe1ff */
[----:B------:R-:W-:Y:S02]  /*05b0*/  USHF.L.U32 UR13, UR12, 0xb, URZ ;  /* 0x0000000b0c0d7899 */ /* 0x000fe400080006ff */
[----:B------:R-:W-:Y:S01]  /*05c0*/  USHF.L.U32 UR12, UR12, 0x1, URZ ;  /* 0x000000010c0c7899 */ /* 0x000fe200080006ff */
[----:B------:R-:W-:Y:S01]  /*05d0*/  ELECT P0, URZ, PT ;  /* 0x0000000000ff782f */ /* 0x000fe20003800000 */
[----:B------:R-:W3:Y:S10]  /*05e0*/  FENCE.VIEW.ASYNC.S ;  /* 0x00000000000073c6 */ /* 0x000ef40000000000 */
[----:B---3--:R3:W4:Y:S01]  /*05f0*/  SYNCS.EXCH.64 URZ, [UR8], UR12 ;  /* 0x0000000c08ff75b2 */ /* 0x0087220008000100 */
[----:B------:R3:W1:Y:S01]  /*0600*/  SYNCS.EXCH.64 URZ, [UR8+0x20], UR12 ;  /* 0x0000200c08ff75b2 */ /* 0x0006620008000100 */
[----:B------:R3:W1:Y:S01]  /*0610*/  SYNCS.EXCH.64 URZ, [UR8+0x8], UR12 ;  /* 0x0000080c08ff75b2 */ /* 0x0006620008000100 */
[----:B------:R3:W1:Y:S01]  /*0620*/  SYNCS.EXCH.64 URZ, [UR8+0x28], UR12 ;  /* 0x0000280c08ff75b2 */ /* 0x0006620008000100 */
[----:B------:R3:W1:Y:S01]  /*0630*/  SYNCS.EXCH.64 URZ, [UR8+0x10], UR12 ;  /* 0x0000100c08ff75b2 */ /* 0x0006620008000100 */
[----:B------:R3:W1:Y:S01]  /*0640*/  SYNCS.EXCH.64 URZ, [UR8+0x30], UR12 ;  /* 0x0000300c08ff75b2 */ /* 0x0006620008000100 */
[----:B------:R3:W1:Y:S01]  /*0650*/  SYNCS.EXCH.64 URZ, [UR8+0x18], UR12 ;  /* 0x0000180c08ff75b2 */ /* 0x0006620008000100 */
[----:B------:R3:W1:Y:S01]  /*0660*/  SYNCS.EXCH.64 URZ, [UR8+0x38], UR12 ;  /* 0x0000380c08ff75b2 */ /* 0x0006620008000100 */
[----:B------:R-:W-:Y:S01]  /*0670*/  NOP ;  /* 0x0000000000007918 */ /* 0x000fe20000000000 */
.L_x_9:
[----:B------:R-:W2:Y:S01]  /*0680*/  SHFL.IDX PT, R0, R72, RZ, 0x1f ;  /* 0x00001fff48007589 */ /* 0x000ea200000e0000 */
[----:B------:R-:W-:Y:S01]  /*0690*/  NOP ;  /* 0x0000000000007918 */ /* 0x000fe20000000000 */
[----:B--2---:R-:W-:-:S13]  /*06a0*/  ISETP.NE.AND P0, PT, R0, 0x1, PT ;  /* 0x000000010000780c */ /* 0x004fda0003f05270 */
[----:B------:R-:W-:Y:S05]  /*06b0*/  @P0 BRA `(.L_x_10) ;  /* 0x0000000000540947 */ /* 0x000fea0003800000 */
[----:B------:R-:W-:Y:S01]  /*06c0*/  UMOV UR9, 0x400 ;  /* 0x0000040000097882 */ /* 0x000fe20000000000 */
[----:B---3--:R-:W-:Y:S01]  /*06d0*/  UMOV UR8, 0x20 ;  /* 0x0000002000087882 */ /* 0x008fe20000000000 */
[----:B------:R-:W-:Y:S01]  /*06e0*/  UMOV UR7, 0x80 ;  /* 0x0000008000077882 */ /* 0x000fe20000000000 */
[----:B------:R-:W-:Y:S02]  /*06f0*/  ULEA UR9, UR37, UR9, 0x18 ;  /* 0x0000000925097291 */ /* 0x000fe4000f8ec0ff */
[----:B------:R-:W-:-:S04]  /*0700*/  UIADD3 UR12, UPT, UPT, -UR8, 0x100000, URZ ;  /* 0x00100000080c7890 */ /* 0x000fc8000fffe1ff */
[----:B------:R-:W-:Y:S02]  /*0710*/  USHF.L.U32 UR13, UR12, 0xb, URZ ;  /* 0x0000000b0c0d7899 */ /* 0x000fe400080006ff */
[----:B------:R-:W-:Y:S02]  /*0720*/  USHF.L.U32 UR12, UR12, 0x1, URZ ;  /* 0x000000010c0c7899 */ /* 0x000fe400080006ff */
[----:B------:R-:W-:-:S04]  /*0730*/  UIADD3 UR14, UPT, UPT, -UR7, 0x100000, URZ ;  /* 0x00100000070e7890 */ /* 0x000fc8000fffe1ff */
[----:B------:R-:W-:Y:S02]  /*0740*/  USHF.L.U32 UR15, UR14, 0xb, URZ ;  /* 0x0000000b0e0f7899 */ /* 0x000fe400080006ff */
[----:B------:R-:W-:Y:S01]  /*0750*/  USHF.L.U32 UR14, UR14, 0x1, URZ ;  /* 0x000000010e0e7899 */ /* 0x000fe200080006ff */
[----:B------:R-:W-:Y:S01]  /*0760*/  ELECT P0, URZ, PT ;  /* 0x0000000000ff782f */ /* 0x000fe20003800000 */
[----:B------:R-:W2:Y:S02]  /*0770*/  FENCE.VIEW.ASYNC.S ;  /* 0x00000000000073c6 */ /* 0x000ea40000000000 */
[----:B--2---:R2:W3:Y:S08]  /*0780*/  SYNCS.EXCH.64 URZ, [UR9+0x40], UR12 ;  /* 0x0000400c09ff75b2 */ /* 0x0044f00008000100 */
        /* <DEDUP_REMOVED lines=8> */
.L_x_10:
[----:B------:R-:W4:Y:S01]  /*0810*/  SHFL.IDX PT, R0, R72, RZ, 0x1f ;  /* 0x00001fff48007589 */ /* 0x000f2200000e0000 */
[----:B------:R-:W-:Y:S01]  /*0820*/  NOP ;  /* 0x0000000000007918 */ /* 0x000fe20000000000 */
[----:B----4-:R-:W-:-:S13]  /*0830*/  ISETP.NE.AND P0, PT, R0, 0x3, PT ;  /* 0x000000030000780c */ /* 0x010fda0003f05270 */
[----:B------:R-:W-:Y:S05]  /*0840*/  @P0 BRA `(.L_x_11) ;  /* 0x00000000002c0947 */ /* 0x000fea0003800000 */
[----:B---3--:R-:W-:Y:S01]  /*0850*/  UMOV UR8, 0x400 ;  /* 0x0000040000087882 */ /* 0x008fe20000000000 */
[----:B------:R-:W-:Y:S01]  /*0860*/  UMOV UR7, 0x20 ;  /* 0x0000002000077882 */ /* 0x000fe20000000000 */
[----:B------:R-:W-:Y:S02]  /*0870*/  ULEA UR8, UR37, UR8, 0x18 ;  /* 0x0000000825087291 */ /* 0x000fe4000f8ec0ff */
[----:B--2---:R-:W-:-:S04]  /*0880*/  UIADD3 UR12, UPT, UPT, -UR7, 0x100000, URZ ;  /* 0x00100000070c7890 */ /* 0x004fc8000fffe1ff */
[----:B------:R-:W-:Y:S02]  /*0890*/  USHF.L.U32 UR13, UR12, 0xb, URZ ;  /* 0x0000000b0c0d7899 */ /* 0x000fe400080006ff */
[----:B------:R-:W-:Y:S01]  /*08a0*/  USHF.L.U32 UR12, UR12, 0x1, URZ ;  /* 0x000000010c0c7899 */ /* 0x000fe200080006ff */
[----:B------:R-:W-:Y:S01]  /*08b0*/  ELECT P0, URZ, PT ;  /* 0x0000000000ff782f */ /* 0x000fe20003800000 */
[----:B------:R-:W2:Y:S10]  /*08c0*/  FENCE.VIEW.ASYNC.S ;  /* 0x00000000000073c6 */ /* 0x000eb40000000000 */
[----:B--2---:R4:W2:Y:S01]  /*08d0*/  SYNCS.EXCH.64 URZ, [UR8+0x80], UR12 ;  /* 0x0000800c08ff75b2 */ /* 0x0048a20008000100 */
[----:B------:R4:W3:Y:S02]  /*08e0*/  SYNCS.EXCH.64 URZ, [UR8+0x88], UR12 ;  /* 0x0000880c08ff75b2 */ /* 0x0008e40008000100 */
[----:B----4-:R-:W-:Y:S01]  /*08f0*/  NOP ;  /* 0x0000000000007918 */ /* 0x010fe20000000000 */
.L_x_11:
[----:B------:R-:W4:Y:S01]  /*0900*/  SHFL.IDX PT, R0, R72, RZ, 0x1f ;  /* 0x00001fff48007589 */ /* 0x000f2200000e0000 */
[----:B------:R-:W-:Y:S01]  /*0910*/  NOP ;  /* 0x0000000000007918 */ /* 0x000fe20000000000 */
[----:B----4-:R-:W-:-:S13]  /*0920*/  ISETP.NE.AND P0, PT, R0, 0x4, PT ;  /* 0x000000040000780c */ /* 0x010fda0003f05270 */
[----:B------:R-:W-:Y:S05]  /*0930*/  @P0 BRA `(.L_x_12) ;  /* 0x0000000000480947 */ /* 0x000fea0003800000 */
[----:B--2---:R-:W-:Y:S01]  /*0940*/  UMOV UR9, 0x1e0 ;  /* 0x000001e000097882 */ /* 0x004fe20000000000 */
[----:B---3--:R-:W-:Y:S01]  /*0950*/  UMOV UR8, 0x400 ;  /* 0x0000040000087882 */ /* 0x008fe20000000000 */
[----:B------:R-:W-:Y:S01]  /*0960*/  USEL UR9, UR9, 0x1a0, UP5 ;  /* 0x000001a009097887 */ /* 0x000fe2000a800000 */
        /* <DEDUP_REMOVED lines=10> */
[----:B--2---:R4:W2:Y:S08]  /*0a10*/  SYNCS.EXCH.64 URZ, [UR8+0x90], UR12 ;  /* 0x0000900c08ff75b2 */ /* 0x0048b00008000100 */
[----:B------:R4:W3:Y:S01]  /*0a20*/  SYNCS.EXCH.64 URZ, [UR8+0xa0], UR14 ;  /* 0x0000a00e08ff75b2 */ /* 0x0008e20008000100 */
[----:B------:R4:W1:Y:S01]  /*0a30*/  SYNCS.EXCH.64 URZ, [UR8+0x98], UR12 ;  /* 0x0000980c08ff75b2 */ /* 0x0008620008000100 */
[----:B------:R4:W1:Y:S02]  /*0a40*/  SYNCS.EXCH.64 URZ, [UR8+0xa8], UR14 ;  /* 0x0000a80e08ff75b2 */ /* 0x0008640008000100 */
[----:B----4-:R-:W-:Y:S01]  /*0a50*/  NOP ;  /* 0x0000000000007918 */ /* 0x010fe20000000000 */
.L_x_12:
[----:B------:R-:W4:Y:S01]  /*0a60*/  SHFL.IDX PT, R0, R72, RZ, 0x1f ;  /* 0x00001fff48007589 */ /* 0x000f2200000e0000 */
[----:B------:R-:W-:Y:S01]  /*0a70*/  NOP ;  /* 0x0000000000007918 */ /* 0x000fe20000000000 */
[----:B----4-:R-:W-:-:S13]  /*0a80*/  ISETP.NE.AND P0, PT, R0, 0x5, PT ;  /* 0x000000050000780c */ /* 0x010fda0003f05270 */
[----:B------:R-:W-:Y:S05]  /*0a90*/  @P0 BRA `(.L_x_13) ;  /* 0x0000000000540947 */ /* 0x000fea0003800000 */
[----:B--2---:R-:W-:Y:S01]  /*0aa0*/  UMOV UR9, 0x400 ;  /* 0x0000040000097882 */ /* 0x004fe20000000000 */
        /* <DEDUP_REMOVED lines=14> */
[----:B------:R4:W1:Y:S01]  /*0b90*/  SYNCS.EXCH.64 URZ, [UR9+0xd8], UR14 ;  /* 0x0000d80e09ff75b2 */ /* 0x0008620008000100 */
[----:B------:R4:W1:Y:S01]  /*0ba0*/  SYNCS.EXCH.64 URZ, [UR9+0xc0], UR12 ;  /* 0x0000c00c09ff75b2 */ /* 0x0008620008000100 */
[----:B------:R4:W1:Y:S01]  /*0bb0*/  SYNCS.EXCH.64 URZ, [UR9+0xe0], UR14 ;  /* 0x0000e00e09ff75b2 */ /* 0x0008620008000100 */
[----:B------:R4:W1:Y:S01]  /*0bc0*/  SYNCS.EXCH.64 URZ, [UR9+0xc8], UR12 ;  /* 0x0000c80c09ff75b2 */ /* 0x0008620008000100 */
[----:B------:R4:W1:Y:S02]  /*0bd0*/  SYNCS.EXCH.64 URZ, [UR9+0xe8], UR14 ;  /* 0x0000e80e09ff75b2 */ /* 0x0008640008000100 */
[----:B----4-:R-:W-:Y:S01]  /*0be0*/  NOP ;  /* 0x0000000000007918 */ /* 0x010fe20000000000 */
.L_x_13:
[----:B------:R-:W4:Y:S01]  /*0bf0*/  SHFL.IDX PT, R0, R72, RZ, 0x1f ;  /* 0x00001fff48007589 */ /* 0x000f2200000e0000 */
[----:B------:R-:W-:Y:S01]  /*0c00*/  ISETP.NE.OR P1, PT, RZ, UR10, !P1 ;  /* 0x0000000aff007c0c */ /* 0x000fe2000cf25670 */
        /* <DEDUP_REMOVED lines=12> */
[----:B------:R4:W3:Y:S01]  /*0cd0*/  SYNCS.EXCH.64 URZ, [UR8+0x100], UR12 ;  /* 0x0001000c08ff75b2 */ /* 0x0008e20008000100 */
[----:B------:R4:W1:Y:S01]  /*0ce0*/  SYNCS.EXCH.64 URZ, [UR8+0xf8], UR12 ;  /* 0x0000f80c08ff75b2 */ /* 0x0008620008000100 */
[----:B------:R4:W1:Y:S02]  /*0cf0*/  SYNCS.EXCH.64 URZ, [UR8+0x108], UR12 ;  /* 0x0001080c08ff75b2 */ /* 0x0008640008000100 */
[----:B----4-:R-:W-:Y:S01]  /*0d00*/  NOP ;  /* 0x0000000000007918 */ /* 0x010fe20000000000 */
.L_x_14:
[----:B------:R-:W-:Y:S01]  /*0d10*/  VOTEU.ALL UP1, P1 ;  /* 0x0000000000ff7886 */ /* 0x000fe20000820000 */
[----:B---3--:R-:W3:Y:S01]  /*0d20*/  LDCU UR8, c[0x0][0x36c] ;  /* 0x00006d80ff0877ac */ /* 0x008ee20008000800 */
[----:B------:R-:W-:Y:S01]  /*0d30*/  NOP ;  /* 0x0000000000007918 */ /* 0x000fe20000000000 */
[----:B------:R-:W-:Y:S01]  /*0d40*/  LOP3.LUT R10, R81, 0x1f, RZ, 0xc0, !PT ;  /* 0x0000001f510a7812 */ /* 0x000fe200078ec0ff */
[----:B--2---:R-:W-:Y:S01]  /*0d50*/  UMOV UR12, 0x20 ;  /* 0x00000020000c7882 */ /* 0x004fe20000000000 */
[----:B------:R-:W-:Y:S01]  /*0d60*/  @!UP1 UMOV UR7, 0x400 ;  /* 0x0000040000079882 */ /* 0x000fe20000000000 */
[----:B------:R-:W-:-:S04]  /*0d70*/  @!UP1 UIADD3 UR12, UPT, UPT, -UR12, 0x100000, URZ ;  /* 0x001000000c0c9890 */ /* 0x000fc8000fffe1ff */
[----:B------:R-:W-:Y:S02]  /*0d80*/  @!UP1 USHF.L.U32 UR13, UR12, 0xb, URZ ;  /* 0x0000000b0c0d9899 */ /* 0x000fe400080006ff */
[----:B------:R-:W-:Y:S02]  /*0d90*/  @!UP1 USHF.L.U32 UR12, UR12, 0x1, URZ ;  /* 0x000000010c0c9899 */ /* 0x000fe400080006ff */
[----:B------:R-:W-:Y:S01]  /*0da0*/  @!UP1 ULEA UR7, UR37, UR7, 0x18 ;  /* 0x0000000725079291 */ /* 0x000fe2000f8ec0ff */
[----:B------:R-:W-:Y:S01]  /*0db0*/  VOTEU.ALL UP1, P1 ;  /* 0x0000000000ff7886 */ /* 0x000fe20000820000 */
[----:B------:R-:W-:Y:S01]  /*0dc0*/  UISETP.NE.AND UP4, UPT, UR10, URZ, UPT ;  /* 0x000000ff0a00728c */ /* 0x000fe2000bf85270 */
[----:B------:R-:W2:Y:S09]  /*0dd0*/  FENCE.VIEW.ASYNC.S ;  /* 0x00000000000073c6 */ /* 0x000eb20000000000 */
[----:B--2---:R2:W4:Y:S01]  /*0de0*/  @!UP1 SYNCS.EXCH.64 URZ, [UR7+0x110], UR12 ;  /* 0x0001100c07ff95b2 */ /* 0x0045220008000100 */
[----:B---3--:R-:W-:-:S09]  /*0df0*/  UISETP.EQ.U32.AND UP1, UPT, UR8, 0x1, UPT ;  /* 0x000000010800788c */ /* 0x008fd2000bf22070 */
[----:B------:R-:W-:Y:S05]  /*0e00*/  BRA.U !UP1, `(.L_x_15) ;  /* 0x0000000109087547 */ /* 0x000fea000b800000 */
[----:B-1--4-:R-:W-:Y:S01]  /*0e10*/  UCGABAR_ARV ;  /* 0x00000000000079c7 */ /* 0x012fe20008000000 */
[----:B------:R-:W-:Y:S05]  /*0e20*/  BRA `(.L_x_16) ;  /* 0x0000000000047947 */ /* 0x000fea0003800000 */
.L_x_15:
[----:B-1--4-:R-:W-:Y:S01]  /*0e30*/  NOP ;  /* 0x0000000000007918 */ /* 0x012fe20000000000 */
.L_x_16:
[----:B------:R-:W1:Y:S01]  /*0e40*/  S2R R11, SR_CTAID.X ;  /* 0x00000000000b7919 */ /* 0x000e620000002500 */
[----:B------:R-:W-:-:S05]  /*0e50*/  CS2R.32 R68, SR_CgaSize ;  /* 0x0000000000447805 */ /* 0x000fca0000008a00 */
[----:B------:R-:W-:-:S05]  /*0e60*/  IMAD R68, R68, -0xa0, RZ ;  /* 0xffffff6044447824 */ /* 0x000fca00078e02ff */
[----:B------:R-:W-:-:S14]  /*0e70*/  R2UR UR8, R68 ;  /* 0x00000000440872ca */ /* 0x000fdc00000e0000 */
[----:B------:R-:W3:Y:S01]  /*0e80*/  LDCU UR8, c[0x0][UR8+0x2b0] ;  /* 0x00005600080877ac */ /* 0x000ee20008000800 */
[----:B------:R-:W-:-:S05]  /*0e90*/  CS2R.32 R0, SR_CgaSize ;  /* 0x0000000000007805 */ /* 0x000fca0000008a00 */
[----:B------:R-:W-:-:S06]  /*0ea0*/  IMAD R0, R0, -0xa0, RZ ;  /* 0xffffff6000007824 */ /* 0x000fcc00078e02ff */
[----:B------:R-:W4:Y:S01]  /*0eb0*/  LDC R0, c[0x0][R0+0x2a0] ;  /* 0x0000a80000007b82 */ /* 0x000f220000000800 */
[----:B------:R-:W-:Y:S01]  /*0ec0*/  PRMT R8, RZ, 0x7610, R8 ;  /* 0x00007610ff087816 */ /* 0x000fe20000000008 */
[----:B------:R-:W3:Y:S01]  /*0ed0*/  S2R R20, SR_CTAID.Y ;  /* 0x0000000000147919 */ /* 0x000ee20000002600 */
[----:B------:R-:W-:-:S05]  /*0ee0*/  CS2R.32 R68, SR_CgaSize ;  /* 0x0000000000447805 */ /* 0x000fca0000008a00 */
[----:B------:R-:W-:-:S05]  /*0ef0*/  IMAD R68, R68, -0xa0, RZ ;  /* 0xffffff6044447824 */ /* 0x000fca00078e02ff */
[----:B--2---:R-:W-:-:S14]  /*0f00*/  R2UR UR7, R68 ;  /* 0x00000000440772ca */ /* 0x004fdc00000e0000 */
[----:B------:R-:W2:Y:S01]  /*0f10*/  LDCU UR7, c[0x0][UR7+0x2b4] ;  /* 0x00005680070777ac */ /* 0x000ea20008000800 */
[----:B------:R-:W-:Y:S01]  /*0f20*/  UISETP.NE.AND UP2, UPT, UR10, 0x2, UPT ;  /* 0x000000020a00788c */ /* 0x000fe2000bf45270 */
[----:B------:R-:W3:Y:S01]  /*0f30*/  LDC R9, c[0x0][0xb24] ;  /* 0x0002c900ff097b82 */ /* 0x000ee20000000800 */
[----:B------:R-:W-:-:S05]  /*0f40*/  CS2R.32 R66, SR_CgaSize ;  /* 0x0000000000427805 */ /* 0x000fca0000008a00 */
[----:B------:R-:W-:-:S06]  /*0f50*/  IMAD R66, R66, -0xa0, RZ ;  /* 0xffffff6042427824 */ /* 0x000fcc00078e02ff */
[----:B------:R-:W4:Y:S08]  /*0f60*/  LDC R66, c[0x0][R66+0x2a4] ;  /* 0x0000a90042427b82 */ /* 0x000f300000000800 */
[----:B------:R-:W4:Y:S01]  /*0f70*/  LDC R26, c[0x0][0xb24] ;  /* 0x0002c900ff1a7b82 */ /* 0x000f220000000800 */
[----:B-1----:R-:W-:Y:S01]  /*0f80*/  I2FP.F32.U32 R4, R11 ;  /* 0x0000000b00047245 */ /* 0x002fe20000201000 */
[----:B------:R-:W-:-:S06]  /*0f90*/  IMAD.MOV.U32 R21, RZ, RZ, R11 ;  /* 0x000000ffff157224 */ /* 0x000fcc00078e000b */
[----:B------:R-:W1:Y:S01]  /*0fa0*/  S2UR UR36, SR_CTAID.Z ;  /* 0x00000000002479c3 */ /* 0x000e620000002700 */
[----:B---3--:R-:W-:Y:S02]  /*0fb0*/  ISETP.GE.AND P0, PT, R9, 0x1, PT ;  /* 0x000000010900780c */ /* 0x008fe40003f06270 */
[----:B------:R-:W-:Y:S01]  /*0fc0*/  I2FP.F32.U32 R2, R20 ;  /* 0x0000001400027245 */ /* 0x000fe20000201000 */
[----:B------:R-:W-:-:S04]  /*0fd0*/  FMUL R4, R4, UR8 ;  /* 0x0000000804047c20 */ /* 0x000fc80008400000 */
[----:B--2---:R-:W-:Y:S01]  /*0fe0*/  FMUL R2, R2, UR7 ;  /* 0x0000000702027c20 */ /* 0x004fe20008400000 */
[----:B------:R-:W2:Y:S01]  /*0ff0*/  F2I.U32.TRUNC.NTZ R68, R4 ;  /* 0x0000000400447305 */ /* 0x000ea2000020f000 */
[----:B------:R-:W3:Y:S07]  /*1000*/  LDCU UR7, c[0x0][0xb30] ;  /* 0x00016600ff0777ac */ /* 0x000eee0008000800 */
[----:B------:R-:W1:Y:S01]  /*1010*/  F2I.U32.TRUNC.NTZ R3, R2 ;  /* 0x0000000200037305 */ /* 0x000e62000020f000 */
[----:B--2---:R-:W-:-:S04]  /*1020*/  IMAD.MOV R68, RZ, RZ, -R68 ;  /* 0x000000ffff447224 */ /* 0x004fc800078e0a44 */
[----:B----4-:R-:W-:Y:S01]  /*1030*/  IMAD R68, R0, R68, R11 ;  /* 0x0000004400447224 */ /* 0x010fe200078e020b */
[----:B------:R-:W-:Y:S01]  /*1040*/  PRMT R0, RZ, 0x7610, R0 ;  /* 0x00007610ff007816 */ /* 0x000fe20000000000 */
[----:B---3--:R-:W-:Y:S01]  /*1050*/  UISETP.NE.AND UP3, UPT, UR7, 0x1, UPT ;  /* 0x000000010700788c */ /* 0x008fe2000bf65270 */
[----:B-1----:R-:W-:-:S05]  /*1060*/  IADD3 R3, PT, PT, -R3, RZ, RZ ;  /* 0x000000ff03037210 */ /* 0x002fca0007ffe1ff */
[----:B------:R-:W-:Y:S01]  /*1070*/  IMAD R66, R66, R3, R20 ;  /* 0x0000000342427224 */ /* 0x000fe200078e0214 */
[----:B------:R-:W-:Y:S06]  /*1080*/  BRA.U UP4, `(.L_x_17) ;  /* 0x0000000104247547 */ /* 0x000fec000b800000 */
[----:B------:R-:W-:Y:S01]  /*1090*/  ISETP.NE.AND P1, PT, R66, RZ, PT ;  /* 0x000000ff4200720c */ /* 0x000fe20003f25270 */
[----:B------:R-:W-:Y:S01]  /*10a0*/  IMAD.MOV.U32 R0, RZ, RZ, 0x3 ;  /* 0x00000003ff007424 */ /* 0x000fe200078e00ff */
[C---:B------:R-:W-:Y:S02]  /*10b0*/  LOP3.LUT R3, R68.reuse, 0xfffffffe, RZ, 0xc0, !PT ;  /* 0xfffffffe44037812 */ /* 0x040fe400078ec0ff */
[----:B------:R-:W-:Y:S02]  /*10c0*/  ISETP.LT.U32.OR P1, PT, R68, 0x2, !P1 ;  /* 0x000000024400780c */ /* 0x000fe40004f21470 */
[----:B------:R-:W-:Y:S02]  /*10d0*/  SHF.L.U32 R0, R0, R3, RZ ;  /* 0x0000000300007219 */ /* 0x000fe400000006ff */
[----:B------:R-:W-:Y:S02]  /*10e0*/  SEL R5, RZ, 0x1, !P1 ;  /* 0x00000001ff057807 */ /* 0x000fe40004800000 */
[----:B------:R-:W-:-:S05]  /*10f0*/  SEL R2, RZ, 0x2, !P1 ;  /* 0x00000002ff027807 */ /* 0x000fca0004800000 */
[----:B------:R-:W-:-:S05]  /*1100*/  IMAD.IADD R2, R5, 0x1, R2 ;  /* 0x0000000105027824 */ /* 0x000fca00078e0202 */
[----:B------:R-:W-:Y:S02]  /*1110*/  PRMT R8, R2, 0x7610, R8 ;  /* 0x0000761002087816 */ /* 0x000fe40000000008 */
.L_x_17:
[----:B------:R-:W-:Y:S05]  /*1120*/  @!P0 BRA `(.L_x_18) ;  /* 0x0000000000b88947 */ /* 0x000fea0003800000 */
[----:B------:R-:W1:Y:S01]  /*1130*/  LDC.64 R4, c[0x0][0xb18] ;  /* 0x0002c600ff047b82 */ /* 0x000e620000000a00 */
[----:B------:R-:W-:-:S07]  /*1140*/  ISETP.NE.AND P0, PT, R9, 0x1, PT ;  /* 0x000000010900780c */ /* 0x000fce0003f05270 */
[----:B------:R-:W2:Y:S08]  /*1150*/  LDC R14, c[0x0][0xb0c] ;  /* 0x0002c300ff0e7b82 */ /* 0x000eb00000000800 */
[----:B------:R-:W3:Y:S08]  /*1160*/  LDC R13, c[0x0][0x370] ;  /* 0x0000dc00ff0d7b82 */ /* 0x000ef00000000800 */
[----:B------:R-:W4:Y:S01]  /*1170*/  LDC R16, c[0x0][0x374] ;  /* 0x0000dd00ff107b82 */ /* 0x000f220000000800 */
[----:B-1----:R-:W-:-:S07]  /*1180*/  ISETP.NE.AND P1, PT, R4, 0x1, PT ;  /* 0x000000010400780c */ /* 0x002fce0003f25270 */
[----:B------:R-:W3:Y:S01]  /*1190*/  LDC.64 R6, c[0x0][0xb10] ;  /* 0x0002c400ff067b82 */ /* 0x000ee20000000a00 */
[----:B--2---:R-:W-:-:S07]  /*11a0*/  ISETP.NE.AND P2, PT, R14, 0x1, PT ;  /* 0x000000010e00780c */ /* 0x004fce0003f45270 */
[----:B------:R-:W1:Y:S08]  /*11b0*/  LDC R12, c[0x0][0xb20] ;  /* 0x0002c800ff0c7b82 */ /* 0x000e700000000800 */
[----:B------:R-:W2:Y:S01]  /*11c0*/  LDC.64 R2, c[0x0][0xb28] ;  /* 0x0002ca00ff027b82 */ /* 0x000ea20000000a00 */
[----:B----4-:R-:W-:-:S04]  /*11d0*/  IMAD.HI.U32 R15, R16, R5, RZ ;  /* 0x00000005100f7227 */ /* 0x010fc800078e00ff */
[----:B------:R-:W-:-:S04]  /*11e0*/  IMAD.HI.U32 R5, R20, R5, RZ ;  /* 0x0000000514057227 */ /* 0x000fc800078e00ff */
[----:B---3--:R-:W-:-:S04]  /*11f0*/  IMAD.HI.U32 R18, R13, R6, RZ ;  /* 0x000000060d127227 */ /* 0x008fc800078e00ff */
[C---:B------:R-:W-:Y:S01]  /*1200*/  IMAD.HI.U32 R22, R11.reuse, R6, RZ ;  /* 0x000000060b167227 */ /* 0x040fe200078e00ff */
[-C--:B------:R-:W-:Y:S02]  /*1210*/  @P2 SHF.R.U32.HI R13, RZ, R7.reuse, R18 ;  /* 0x00000007ff0d2219 */ /* 0x080fe40000011612 */
[-C--:B-1----:R-:W-:Y:S02]  /*1220*/  @P1 SHF.R.U32.HI R16, RZ, R12.reuse, R15 ;  /* 0x0000000cff101219 */ /* 0x082fe4000001160f */
[----:B------:R-:W-:Y:S02]  /*1230*/  SHF.R.U32.HI R5, RZ, R12, R5 ;  /* 0x0000000cff057219 */ /* 0x000fe40000011605 */
[----:B------:R-:W-:Y:S02]  /*1240*/  SHF.R.U32.HI R22, RZ, R7, R22 ;  /* 0x00000007ff167219 */ /* 0x000fe40000011616 */
[----:B------:R-:W-:Y:S01]  /*1250*/  SEL R5, R20, R5, !P1 ;  /* 0x0000000514057207 */ /* 0x000fe20004800000 */
[----:B--2---:R-:W-:Y:S01]  /*1260*/  IMAD.HI.U32 R18, R16, R2, RZ ;  /* 0x0000000210127227 */ /* 0x004fe200078e00ff */
[----:B------:R-:W-:-:S02]  /*1270*/  SEL R21, R11, R22, !P2 ;  /* 0x000000160b157207 */ /* 0x000fc40005000000 */
[----:B------:R-:W-:Y:S01]  /*1280*/  IADD3 R7, PT, PT, -R5, RZ, RZ ;  /* 0x000000ff05077210 */ /* 0x000fe20007ffe1ff */
[----:B------:R-:W-:Y:S01]  /*1290*/  IMAD.HI.U32 R6, R13, R2, RZ ;  /* 0x000000020d067227 */ /* 0x000fe200078e00ff */
[----:B------:R-:W-:-:S03]  /*12a0*/  @P0 SHF.R.U32.HI R16, RZ, R3, R18 ;  /* 0x00000003ff100219 */ /* 0x000fc60000011612 */
[----:B------:R-:W-:Y:S01]  /*12b0*/  IMAD R7, R4, R7, R20 ;  /* 0x0000000704077224 */ /* 0x000fe200078e0214 */
[----:B------:R-:W-:Y:S01]  /*12c0*/  @P0 SHF.R.U32.HI R13, RZ, R3, R6 ;  /* 0x00000003ff0d0219 */ /* 0x000fe20000011606 */
[----:B------:R-:W-:-:S04]  /*12d0*/  IMAD R16, R16, R9, RZ ;  /* 0x0000000910107224 */ /* 0x000fc800078e02ff */
[----:B------:R-:W-:Y:S01]  /*12e0*/  IMAD R6, R13, R9, RZ ;  /* 0x000000090d067224 */ /* 0x000fe200078e02ff */
[----:B------:R-:W-:-:S04]  /*12f0*/  ISETP.GE.AND P1, PT, R5, R16, PT ;  /* 0x000000100500720c */ /* 0x000fc80003f26270 */
[----:B------:R-:W-:Y:S01]  /*1300*/  ISETP.GE.OR P1, PT, R21, R6, P1 ;  /* 0x000000061500720c */ /* 0x000fe20000f26670 */
[----:B------:R-:W-:-:S05]  /*1310*/  IMAD.HI.U32 R6, R5, R2, RZ ;  /* 0x0000000205067227 */ /* 0x000fca00078e00ff */
[----:B------:R-:W-:-:S04]  /*1320*/  SHF.R.U32.HI R6, RZ, R3, R6 ;  /* 0x00000003ff067219 */ /* 0x000fc80000011606 */
[----:B------:R-:W-:-:S03]  /*1330*/  SEL R6, R5, R6, !P0 ;  /* 0x0000000605067207 */ /* 0x000fc60004000000 */
[----:B------:R-:W-:Y:S01]  /*1340*/  @!P1 IMAD.HI.U32 R12, R21, R2, RZ ;  /* 0x00000002150c9227 */ /* 0x000fe200078e00ff */
[----:B------:R-:W-:-:S04]  /*1350*/  IADD3 R2, PT, PT, -R6, RZ, RZ ;  /* 0x000000ff06027210 */ /* 0x000fc80007ffe1ff */
[----:B------:R-:W-:Y:S01]  /*1360*/  @!P1 SHF.R.U32.HI R12, RZ, R3, R12 ;  /* 0x00000003ff0c9219 */ /* 0x000fe2000001160c */
[----:B------:R-:W-:-:S03]  /*1370*/  IMAD R2, R9, R2, R5 ;  /* 0x0000000209027224 */ /* 0x000fc600078e0205 */
[----:B------:R-:W-:-:S05]  /*1380*/  @!P1 SEL R3, R21, R12, !P0 ;  /* 0x0000000c15039207 */ /* 0x000fca0004000000 */
[--C-:B------:R-:W-:Y:S02]  /*1390*/  @!P1 IMAD.IADD R6, R6, 0x1, -R3.reuse ;  /* 0x0000000106069824 */ /* 0x100fe400078e0a03 */
[----:B------:R-:W-:Y:S01]  /*13a0*/  @!P1 IMAD R3, R2, R13, R3 ;  /* 0x0000000d02039224 */ /* 0x000fe200078e0203 */
[----:B------:R-:W-:Y:S01]  /*13b0*/  IADD3 R2, PT, PT, -R21, RZ, RZ ;  /* 0x000000ff15027210 */ /* 0x000fe20007ffe1ff */
[----:B------:R-:W-:Y:S02]  /*13c0*/  @!P1 IMAD R5, R6, R9, R21 ;  /* 0x0000000906059224 */ /* 0x000fe400078e0215 */
[----:B------:R-:W-:Y:S02]  /*13d0*/  @!P1 IMAD.MOV.U32 R21, RZ, RZ, R3 ;  /* 0x000000ffff159224 */ /* 0x000fe400078e0003 */
[----:B------:R-:W-:Y:S02]  /*13e0*/  IMAD R2, R14, R2, R11 ;  /* 0x000000020e027224 */ /* 0x000fe400078e020b */
[----:B------:R-:W-:-:S02]  /*13f0*/  IMAD R20, R5, R4, R7 ;  /* 0x0000000405147224 */ /* 0x000fc400078e0207 */
[----:B------:R-:W-:Y:S02]  /*1400*/  IMAD R21, R21, R14, R2 ;  /* 0x0000000e15157224 */ /* 0x000fe400078e0202 */
.L_x_18:
[----:B------:R-:W-:Y:S05]  /*1410*/  BRA.U UP3, `(.L_x_19) ;  /* 0x0000000103407547 */ /* 0x000fea000b800000 */
[----:B------:R-:W1:Y:S08]  /*1420*/  LDC.64 R4, c[0x0][0xb10] ;  /* 0x0002c400ff047b82 */ /* 0x000e700000000a00 */
[----:B------:R-:W2:Y:S08]  /*1430*/  LDC.64 R2, c[0x0][0xb18] ;  /* 0x0002c600ff027b82 */ /* 0x000eb00000000a00 */
[----:B------:R-:W3:Y:S08]  /*1440*/  LDC R6, c[0x0][0xb20] ;  /* 0x0002c800ff067b82 */ /* 0x000ef00000000800 */
[----:B------:R-:W4:Y:S01]  /*1450*/  LDC R12, c[0x0][0xb0c] ;  /* 0x0002c300ff0c7b82 */ /* 0x000f220000000800 */
[----:B-1----:R-:W-:-:S05]  /*1460*/  IMAD.HI.U32 R4, R21, R4, RZ ;  /* 0x0000000415047227 */ /* 0x002fca00078e00ff */
[----:B------:R-:W-:Y:S01]  /*1470*/  SHF.R.U32.HI R4, RZ, R5, R4 ;  /* 0x00000005ff047219 */ /* 0x000fe20000011604 */
[----:B--2---:R-:W-:Y:S01]  /*1480*/  IMAD.HI.U32 R3, R20, R3, RZ ;  /* 0x0000000314037227 */ /* 0x004fe200078e00ff */
[----:B------:R-:W-:-:S04]  /*1490*/  ISETP.NE.AND P0, PT, R2, 0x1, PT ;  /* 0x000000010200780c */ /* 0x000fc80003f05270 */
[----:B---3--:R-:W-:-:S04]  /*14a0*/  SHF.R.U32.HI R3, RZ, R6, R3 ;  /* 0x00000006ff037219 */ /* 0x008fc80000011603 */
[----:B------:R-:W-:Y:S02]  /*14b0*/  SEL R3, R20, R3, !P0 ;  /* 0x0000000314037207 */ /* 0x000fe40004000000 */
[----:B----4-:R-:W-:-:S04]  /*14c0*/  ISETP.NE.AND P1, PT, R12, 0x1, PT ;  /* 0x000000010c00780c */ /* 0x010fc80003f25270 */
[----:B------:R-:W-:-:S05]  /*14d0*/  SEL R6, R21, R4, !P1 ;  /* 0x0000000415067207 */ /* 0x000fca0004800000 */
[----:B------:R-:W-:Y:S02]  /*14e0*/  IMAD.IADD R4, R3, 0x1, -R6 ;  /* 0x0000000103047824 */ /* 0x000fe400078e0a06 */
[----:B------:R-:W-:Y:S02]  /*14f0*/  IMAD.IADD R3, R6, 0x1, -R3 ;  /* 0x0000000106037824 */ /* 0x000fe400078e0a03 */
[----:B------:R-:W-:Y:S02]  /*1500*/  IMAD R21, R4, R12, R21 ;  /* 0x0000000c04157224 */ /* 0x000fe400078e0215 */
[----:B------:R-:W-:Y:S02]  /*1510*/  IMAD R20, R3, R2, R20 ;  /* 0x0000000203147224 */ /* 0x000fe400078e0214 */
.L_x_19:
[----:B------:R-:W-:Y:S05]  /*1520*/  BRA.U !UP1, `(.L_x_20) ;  /* 0x00000001090c7547 */ /* 0x000fea000b800000 */
[----:B------:R-:W-:Y:S01]  /*1530*/  UCGABAR_WAIT ;  /* 0x0000000000007dc7 */ /* 0x000fe20008000000 */
[----:B------:R-:W-:Y:S01]  /*1540*/  CCTL.IVALL ;  /* 0x00000000ff00798f */ /* 0x000fe20002000000 */
[----:B------:R-:W-:Y:S05]  /*1550*/  BRA `(.L_x_21) ;  /* 0x0000000000047947 */ /* 0x000fea0003800000 */
.L_x_20:
[----:B------:R-:W-:Y:S06]  /*1560*/  BAR.SYNC.DEFER_BLOCKING 0x0 ;  /* 0x0000000000007b1d */ /* 0x000fec0000010000 */
.L_x_21:
[----:B------:R-:W-:Y:S05]  /*1570*/  BRA.U UP2, `(.L_x_22) ;  /* 0x0000001102b87547 */ /* 0x000fea000b800000 */
[----:B------:R-:W1:Y:S01]  /*1580*/  LDCU UR4, c[0x0][0x38c] ;  /* 0x00007180ff0477ac */ /* 0x000e620008000800 */
[----:B------:R-:W2:Y:S01]  /*1590*/  LDC R9, c[0x0][0x370] ;  /* 0x0000dc00ff097b82 */ /* 0x000ea20000000800 */
[C---:B------:R-:W-:Y:S01]  /*15a0*/  IMAD.SHL.U32 R17, R11.reuse, 0x20, RZ ;  /* 0x000000200b117824 */ /* 0x040fe200078e00ff */
[----:B------:R-:W-:Y:S01]  /*15b0*/  PLOP3.LUT P1, PT, PT, PT, UP5, 0x80, 0x8 ;  /* 0x000000000008781c */ /* 0x000fe20003f2f058 */
[----:B------:R-:W-:Y:S01]  /*15c0*/  HFMA2 R15, -RZ, RZ, 0, 5.9604644775390625e-08 ;  /* 0x00000001ff0f7431 */ /* 0x000fe200000001ff */
[----:B------:R-:W-:Y:S01]  /*15d0*/  UISETP.NE.AND UP1, UPT, UR10, URZ, UPT ;  /* 0x000000ff0a00728c */ /* 0x000fe2000bf25270 */
[----:B------:R-:W-:Y:S01]  /*15e0*/  HFMA2 R12, -RZ, RZ, 0, 0 ;  /* 0x00000000ff0c7431 */ /* 0x000fe200000001ff */
[----:B------:R-:W-:Y:S01]  /*15f0*/  ISETP.NE.AND P4, PT, R10, RZ, P5 ;  /* 0x000000ff0a00720c */ /* 0x000fe20002f85270 */
[----:B------:R-:W-:Y:S01]  /*1600*/  IMAD.SHL.U32 R16, R11, 0x80, RZ ;  /* 0x000000800b107824 */ /* 0x000fe200078e00ff */
[----:B------:R-:W3:Y:S01]  /*1610*/  LDC R0, c[0x0][0x374] ;  /* 0x0000dd00ff007b82 */ /* 0x000ee20000000800 */
[----:B------:R-:W-:Y:S01]  /*1620*/  PLOP3.LUT P1, PT, P1, PT, PT, 0x8, 0x80 ;  /* 0x000000000080781c */ /* 0x000fe20000f2e170 */
[----:B------:R-:W-:Y:S01]  /*1630*/  IMAD.MOV.U32 R14, RZ, RZ, RZ ;  /* 0x000000ffff0e7224 */ /* 0x000fe200078e00ff */
[----:B------:R-:W-:Y:S01]  /*1640*/  MOV R8, 0x1 ;  /* 0x0000000100087802 */ /* 0x000fe20000000f00 */
[----:B------:R-:W-:Y:S01]  /*1650*/  IMAD.MOV.U32 R10, RZ, RZ, RZ ;  /* 0x000000ffff0a7224 */ /* 0x000fe200078e00ff */
[----:B------:R-:W-:Y:S01]  /*1660*/  LOP3.LUT R17, R17, 0x20, RZ, 0xc0, !PT ;  /* 0x0000002011117812 */ /* 0x000fe200078ec0ff */
[----:B------:R-:W4:Y:S01]  /*1670*/  LDCU.64 UR14, c[0x0][0x348] ;  /* 0x00006900ff0e77ac */ /* 0x000f220008000a00 */
[----:B-1----:R-:W-:-:S02]  /*1680*/  UIADD3 UR5, UPT, UPT, UR4, 0x1f, URZ ;  /* 0x0000001f04057890 */ /* 0x002fc4000fffe0ff */
[----:B------:R-:W-:Y:S02]  /*1690*/  USEL UR22, UR6, 0x2, UP1 ;  /* 0x0000000206167887 */ /* 0x000fe40008800000 */
[----:B------:R-:W-:Y:S01]  /*16a0*/  USHF.R.S32.HI UR7, URZ, 0x1f, UR5 ;  /* 0x0000001fff077899 */ /* 0x000fe20008011405 */
[----:B------:R-:W-:-:S03]  /*16b0*/  UMOV UR23, URZ ;  /* 0x000000ff00177c82 */ /* 0x000fc60008000000 */
[----:B------:R-:W-:Y:S02]  /*16c0*/  ULEA.HI UR7, UR7, UR5, URZ, 0x5 ;  /* 0x0000000507077291 */ /* 0x000fe4000f8f28ff */
[----:B------:R-:W-:Y:S02]  /*16d0*/  UIADD3 UR5, UPT, UPT, UR4, -0x1, URZ ;  /* 0xffffffff04057890 */ /* 0x000fe4000fffe0ff */
[----:B------:R-:W-:Y:S02]  /*16e0*/  USHF.R.S32.HI UR7, URZ, 0x5, UR7 ;  /* 0x00000005ff077899 */ /* 0x000fe40008011407 */
[----:B------:R-:W-:Y:S02]  /*16f0*/  UISETP.GE.U32.AND UP2, UPT, UR5, -0x3f, UPT ;  /* 0xffffffc10500788c */ /* 0x000fe4000bf46070 */
[----:B------:R-:W-:Y:S02]  /*1700*/  UISETP.LT.U32.AND UP0, UPT, UR7, 0x4, UPT ;  /* 0x000000040700788c */ /* 0x000fe4000bf01070 */
[----:B------:R-:W-:-:S02]  /*1710*/  UIADD3 UR4, UPT, UPT, UR4, 0x3e, URZ ;  /* 0x0000003e04047890 */ /* 0x000fc4000fffe0ff */
[----:B------:R-:W-:-:S04]  /*1720*/  USEL UR5, UR7, 0x4, UP0 ;  /* 0x0000000407057887 */ /* 0x000fc80008000000 */
[----:B------:R-:W-:Y:S02]  /*1730*/  UIADD3 UR21, UPT, UPT, UR5, -0x1, URZ ;  /* 0xffffffff05157890 */ /* 0x000fe4000fffe0ff */
[----:B------:R-:W-:Y:S02]  /*1740*/  @UP2 UIADD3 UR21, UPT, UPT, UR5, URZ, URZ ;  /* 0x000000ff05152290 */ /* 0x000fe4000fffe0ff */
[----:B------:R-:W-:Y:S02]  /*1750*/  UIADD3 UR24, UPT, UPT, UR7, -UR5, URZ ;  /* 0x8000000507187290 */ /* 0x000fe4000fffe0ff */
[----:B------:R-:W-:Y:S02]  /*1760*/  UIADD3 UR13, UPT, UPT, UR21, 0x1, URZ ;  /* 0x00000001150d7890 */ /* 0x000fe4000fffe0ff */
[----:B--2-4-:R-:W-:-:S12]  /*1770*/  UIADD3 UR21, UPT, UPT, -UR21, URZ, URZ ;  /* 0x000000ff15157290 */ /* 0x014fd8000fffe1ff */
.L_x_42:
[----:B------:R-:W-:Y:S01]  /*1780*/  UISETP.NE.AND UP0, UPT, UR37, URZ, UPT ;  /* 0x000000ff2500728c */ /* 0x000fe2000bf05270 */
[----:B------:R-:W1:Y:S08]  /*1790*/  S2UR UR37, SR_CgaCtaId ;  /* 0x00000000002579c3 */ /* 0x000e700000008800 */
[----:B------:R-:W-:Y:S05]  /*17a0*/  BRA.U UP0, `(.L_x_23) ;  /* 0x0000000100347547 */ /* 0x000fea000b800000 */
[----:B------:R-:W2:Y:S01]  /*17b0*/  S2R R2, SR_CgaCtaId ;  /* 0x0000000000027919 */ /* 0x000ea20000008800 */
[----:B------:R-:W-:-:S04]  /*17c0*/  MOV R3, 0x400 ;  /* 0x0000040000037802 */ /* 0x000fc80000000f00 */
[----:B--2---:R-:W-:Y:S02]  /*17d0*/  LEA R3, R2, R3, 0x18 ;  /* 0x0000000302037211 */ /* 0x004fe400078ec0ff */
[----:B------:R-:W-:-:S03]  /*17e0*/  SHF.L.U32 R2, R8, 0x1f, RZ ;  /* 0x0000001f08027819 */ /* 0x000fc600000006ff */
[----:B------:R-:W-:-:S04]  /*17f0*/  IMAD R3, R10, 0x8, R3 ;  /* 0x000000080a037824 */ /* 0x000fc800078e0203 */
[----:B------:R-:W2:Y:S02]  /*1800*/  SYNCS.PHASECHK.TRANS64.TRYWAIT P0, [R3+URZ+0x100], R2 ;  /* 0x00010002030075a7 */ /* 0x000ea400080011ff */
[----:B--2---:R-:W-:Y:S05]  /*1810*/  @!P0 BRA `(.L_x_24) ;  /* 0x0000007000208947 */ /* 0x004fea0003800000 */
.L_x_149:
[----:B------:R-:W-:Y:S01]  /*1820*/  VIADD R10, R10, 0x1 ;  /* 0x000000010a0a7836 */ /* 0x000fe20000000000 */
[----:B------:R2:W-:Y:S04]  /*1830*/  SYNCS.ARRIVE.TRANS64.A1T0 RZ, [R3+URZ+0xf0], RZ ;  /* 0x0000f0ff03ff79a7 */ /* 0x0005e800081000ff */
[----:B------:R-:W-:-:S04]  /*1840*/  ISETP.NE.AND P0, PT, R10, 0x2, PT ;  /* 0x000000020a00780c */ /* 0x000fc80003f05270 */
[----:B------:R-:W-:Y:S02]  /*1850*/  SEL R10, R10, RZ, P0 ;  /* 0x000000ff0a0a7207 */ /* 0x000fe40000000000 */
[----:B--2---:R-:W-:-:S04]  /*1860*/  SEL R3, RZ, 0x1, P0 ;  /* 0x00000001ff037807 */ /* 0x004fc80000000000 */
[----:B------:R-:W-:-:S07]  /*1870*/  LOP3.LUT R8, R8, R3, RZ, 0x3c, !PT ;  /* 0x0000000308087212 */ /* 0x000fce00078e3cff */
.L_x_23:
[----:B------:R-:W-:Y:S01]  /*1880*/  UMOV UR6, 0x400 ;  /* 0x0000040000067882 */ /* 0x000fe20000000000 */
[----:B------:R-:W-:Y:S01]  /*1890*/  LEA.HI R3, R21, R21, RZ, 0x1 ;  /* 0x0000001515037211 */ /* 0x000fe200078f08ff */
[----:B-1----:R-:W-:Y:S01]  /*18a0*/  ULEA UR6, UR37, UR6, 0x18 ;  /* 0x0000000625067291 */ /* 0x002fe2000f8ec0ff */
[----:B------:R-:W-:Y:S01]  /*18b0*/  SHF.L.U32 R2, R15, 0x1f, RZ ;  /* 0x0000001f0f027819 */ /* 0x000fe200000006ff */
[----:B------:R-:W-:Y:S01]  /*18c0*/  UISETP.GE.U32.AND UP0, UPT, UR4, 0x3f, UPT ;  /* 0x0000003f0400788c */ /* 0x000fe2000bf06070 */
[----:B------:R-:W-:Y:S01]  /*18d0*/  R2UR UR35, R16 ;  /* 0x00000000102372ca */ /* 0x000fe200000e0000 */
[----:B------:R-:W-:Y:S01]  /*18e0*/  ULEA UR8, UR23, UR6, 0x3 ;  /* 0x0000000617087291 */ /* 0x000fe2000f8e18ff */
[----:B------:R-:W-:Y:S01]  /*18f0*/  IMAD.SHL.U32 R3, R3, 0x80, RZ ;  /* 0x0000008003037824 */ /* 0x000fe200078e00ff */
[----:B------:R-:W-:Y:S01]  /*1900*/  R2UR UR11, R17 ;  /* 0x00000000110b72ca */ /* 0x000fe200000e0000 */
[----:B------:R-:W-:-:S03]  /*1910*/  UMOV UR25, URZ ;  /* 0x000000ff00197c82 */ /* 0x000fc60008000000 */
[----:B------:R-:W-:-:S03]  /*1920*/  LOP3.LUT R3, R3, 0xffffff00, RZ, 0xc0, !PT ;  /* 0xffffff0003037812 */ /* 0x000fc600078ec0ff */
[----:B------:R1:W2:Y:S01]  /*1930*/  SYNCS.PHASECHK.TRANS64.TRYWAIT P0, [UR8+0x20], R2 ;  /* 0x00002002ff0075a7 */ /* 0x0002a20008001108 */
[----:B------:R-:W-:Y:S02]  /*1940*/  R2UR UR9, R3 ;  /* 0x00000000030972ca */ /* 0x000fe400000e0000 */
[----:B------:R-:W-:-:S11]  /*1950*/  R2UR UR8, R20 ;  /* 0x00000000140872ca */ /* 0x000fd600000e0000 */
[----:B------:R-:W-:Y:S02]  /*1960*/  ULOP3.LUT UR35, UR9, 0x80, UR35, 0xf8, !UPT ;  /* 0x0000008009237892 */ /* 0x000fe4000f8ef823 */
[----:B------:R-:W-:Y:S01]  /*1970*/  ULEA UR11, UR8, UR11, 0x6 ;  /* 0x0000000b080b7291 */ /* 0x000fe2000f8e30ff */
[----:B------:R-:W-:Y:S11]  /*1980*/  BRA.U !UP0, `(.L_x_25) ;  /* 0x0000000108c07547 */ /* 0x000ff6000b800000 */
[----:B------:R-:W-:Y:S01]  /*1990*/  UMOV UR16, UR21 ;  /* 0x0000001500107c82 */ /* 0x000fe20008000000 */
[----:B------:R-:W-:Y:S01]  /*19a0*/  UMOV UR17, UR23 ;  /* 0x0000001700117c82 */ /* 0x000fe20008000000 */
[----:B------:R-:W-:-:S05]  /*19b0*/  UMOV UR34, URZ ;  /* 0x000000ff00227c82 */ /* 0x000fca0008000000 */
.L_x_31:
[----:B------:R-:W-:Y:S01]  /*19c0*/  ULEA UR33, UR17, UR6, 0x3 ;  /* 0x0000000611217291 */ /* 0x000fe2000f8e18ff */
[----:B------:R-:W-:Y:S01]  /*19d0*/  @P5 MOV R3, 0xa000 ;  /* 0x0000a00000035802 */ /* 0x000fe20000000f00 */
[----:B-12-4-:R-:W-:Y:S10]  /*19e0*/  @P0 BRA `(.L_x_26) ;  /* 0x00000000000c0947 */ /* 0x016ff40003800000 */
[----:B------:R-:W-:-:S04]  /*19f0*/  SHF.L.U32 R5, R15, 0x1f, RZ ;  /* 0x0000001f0f057819 */ /* 0x000fc800000006ff */
[----:B------:R-:W2:Y:S02]  /*1a00*/  SYNCS.PHASECHK.TRANS64.TRYWAIT P0, [UR33+0x20], R5 ;  /* 0x00002005ff0075a7 */ /* 0x000ea40008001121 */
[----:B--2---:R-:W-:Y:S05]  /*1a10*/  @!P0 BRA `(.L_x_27) ;  /* 0x0000006c00b48947 */ /* 0x004fea0003800000 */
.L_x_26:
[----:B------:R2:W-:Y:S01]  /*1a20*/  @P5 SYNCS.ARRIVE.TRANS64 RZ, [UR33], R3 ;  /* 0x00000003ffff59a7 */ /* 0x0005e20008000021 */
[----:B------:R-:W-:Y:S02]  /*1a30*/  ULOP3.LUT UR8, UR22, 0x2, URZ, 0xfc, !UPT ;  /* 0x0000000216087892 */ /* 0x000fe4000f8efcff */
[----:B------:R-:W-:Y:S02]  /*1a40*/  UIADD3 UR16, UPT, UPT, UR16, 0x1, URZ ;  /* 0x0000000110107890 */ /* 0x000fe4000fffe0ff */
[----:B------:R-:W-:Y:S02]  /*1a50*/  UISETP.NE.AND UP0, UPT, UR8, 0x2, UPT ;  /* 0x000000020800788c */ /* 0x000fe4000bf05270 */
[----:B------:R-:W-:-:S07]  /*1a60*/  UISETP.NE.AND UP2, UPT, UR16, 0x1, UPT ;  /* 0x000000011000788c */ /* 0x000fce000bf45270 */
[----:B------:R-:W-:Y:S05]  /*1a70*/  BRA.U UP0, `(.L_x_28) ;  /* 0x0000000100047547 */ /* 0x000fea000b800000 */
[----:B------:R-:W-:Y:S05]  /*1a80*/  BPT.TRAP 0x1 ;  /* 0x000000040000795c */ /* 0x000fea0000300000 */
.L_x_28:
[----:B------:R-:W-:Y:S04]  /*1a90*/  BSSY.RECONVERGENT B0, `(.L_x_29) ;  /* 0x0000003000007945 */ /* 0x000fe80003800200 */
[----:B------:R-:W-:Y:S05]  /*1aa0*/  @!P4 BRA `(.L_x_30) ;  /* 0x000000000004c947 */ /* 0x000fea0003800000 */
[----:B------:R-:W-:Y:S05]  /*1ab0*/  BPT.TRAP 0x1 ;  /* 0x000000040000795c */ /* 0x000fea0000300000 */
.L_x_30:
[----:B------:R-:W-:Y:S05]  /*1ac0*/  BSYNC.RECONVERGENT B0 ;  /* 0x0000000000007941 */ /* 0x000fea0003800200 */
.L_x_29:
[----:B------:R-:W-:Y:S02]  /*1ad0*/  UIADD3 UR23, UPT, UPT, UR17, 0x1, URZ ;  /* 0x0000000111177890 */ /* 0x000fe4000fffe0ff */
[----:B------:R-:W-:Y:S02]  /*1ae0*/  ULEA UR32, UR17, UR6, 0xe ;  /* 0x0000000611207291 */ /* 0x000fe4000f8e70ff */
[----:B------:R-:W-:Y:S02]  /*1af0*/  UISETP.NE.AND UP0, UPT, UR23, 0x4, UPT ;  /* 0x000000041700788c */ /* 0x000fe4000bf05270 */
[----:B------:R-:W-:Y:S02]  /*1b00*/  UIADD3 UR28, UP1, UPT, UR14, 0x80, URZ ;  /* 0x000000800e1c7890 */ /* 0x000fe4000ff3e0ff */
[----:B------:R-:W-:Y:S02]  /*1b10*/  USEL UR9, URZ, 0x1, UP0 ;  /* 0x00000001ff097887 */ /* 0x000fe40008000000 */
[----:B------:R-:W-:-:S02]  /*1b20*/  USEL UR23, UR23, URZ, UP0 ;  /* 0x000000ff17177287 */ /* 0x000fc40008000000 */
[----:B------:R-:W-:Y:S02]  /*1b30*/  UIADD3 UR26, UP0, UPT, UR14, 0x180, URZ ;  /* 0x000001800e1a7890 */ /* 0x000fe4000ff1e0ff */
[----:B------:R-:W-:Y:S01]  /*1b40*/  ULEA UR8, UR23, UR6, 0x3 ;  /* 0x0000000617087291 */ /* 0x000fe2000f8e18ff */
[----:B------:R-:W-:Y:S01]  /*1b50*/  LOP3.LUT R15, R15, UR9, RZ, 0x3c, !PT ;  /* 0x000000090f0f7c12 */ /* 0x000fe2000f8e3cff */
[----:B------:R-:W-:Y:S02]  /*1b60*/  ULOP3.LUT UR33, UR33, 0xfefffff8, URZ, 0xc0, !UPT ;  /* 0xfefffff821217892 */ /* 0x000fe4000f8ec0ff */
[----:B------:R-:W-:Y:S01]  /*1b70*/  UIADD3.X UR29, UPT, UPT, URZ, UR15, URZ, UP1, !UPT ;  /* 0x0000000fff1d7290 */ /* 0x000fe20008ffe4ff */
[----:B-1----:R-:W-:Y:S01]  /*1b80*/  SHF.L.U32 R2, R15, 0x1f, RZ ;  /* 0x0000001f0f027819 */ /* 0x002fe200000006ff */
[----:B------:R-:W-:Y:S02]  /*1b90*/  UIADD3 UR32, UPT, UPT, UR32, 0x8400, URZ ;  /* 0x0000840020207890 */ /* 0x000fe4000fffe0ff */
[----:B------:R-:W-:Y:S01]  /*1ba0*/  UIADD3.X UR27, UPT, UPT, URZ, UR15, URZ, UP0, !UPT ;  /* 0x0000000fff1b7290 */ /* 0x000fe200087fe4ff */
[----:B------:R4:W1:Y:S01]  /*1bb0*/  SYNCS.PHASECHK.TRANS64.TRYWAIT P0, [UR8+0x20], R2 ;  /* 0x00002002ff0075a7 */ /* 0x0008620008001108 */
[----:B------:R-:W-:Y:S01]  /*1bc0*/  ULEA UR8, UR17, UR6, 0xc ;  /* 0x0000000611087291 */ /* 0x000fe2000f8e60ff */
[----:B------:R-:W-:Y:S01]  /*1bd0*/  UMOV UR18, 0x0 ;  /* 0x0000000000127882 */ /* 0x000fe20000000000 */
[----:B------:R-:W-:-:S02]  /*1be0*/  UMOV UR19, 0x10000000 ;  /* 0x1000000000137882 */ /* 0x000fc40000000000 */
[----:B------:R-:W-:Y:S01]  /*1bf0*/  UIADD3 UR8, UPT, UPT, UR8, 0x18400, URZ ;  /* 0x0001840008087890 */ /* 0x000fe2000fffe0ff */
[----:B------:R2:W-:Y:S01]  /*1c00*/  UTMALDG.3D.2CTA [UR32], [UR28], desc[UR18] ;  /* 0x000012201c0075b4 */ /* 0x0005e20008211000 */
[----:B------:R-:W-:Y:S01]  /*1c10*/  UMOV UR10, UR34 ;  /* 0x00000022000a7c82 */ /* 0x000fe20008000000 */
[----:B------:R-:W-:Y:S01]  /*1c20*/  UMOV UR12, UR36 ;  /* 0x00000024000c7c82 */ /* 0x000fe20008000000 */
[----:B------:R-:W-:Y:S01]  /*1c30*/  UMOV UR9, UR33 ;  /* 0x0000002100097c82 */ /* 0x000fe20008000000 */
[----:B------:R-:W-:Y:S01]  /*1c40*/  UMOV UR25, UR13 ;  /* 0x0000000d00197c82 */ /* 0x000fe20008000000 */
[----:B------:R-:W-:-:S03]  /*1c50*/  UMOV UR17, UR23 ;  /* 0x0000001700117c82 */ /* 0x000fc60008000000 */
[----:B------:R4:W-:Y:S01]  /*1c60*/  UTMALDG.3D.2CTA [UR8], [UR26], desc[UR18] ;  /* 0x000012081a0075b4 */ /* 0x0009e20008211000 */
[----:B--2---:R-:W-:Y:S01]  /*1c70*/  UIADD3 UR34, UPT, UPT, UR34, 0x20, URZ ;  /* 0x0000002022227890 */ /* 0x004fe2000fffe0ff */
[----:B------:R-:W-:Y:S11]  /*1c80*/  BRA.U UP2, `(.L_x_31) ;  /* 0xfffffffd024c7547 */ /* 0x000ff6000b83ffff */
.L_x_25:
[----:B----4-:R-:W-:Y:S01]  /*1c90*/  ULEA UR8, UR23, UR6, 0x3 ;  /* 0x0000000617087291 */ /* 0x010fe2000f8e18ff */
[----:B-1----:R-:W-:Y:S01]  /*1ca0*/  SHF.L.U32 R2, R15, 0x1f, RZ ;  /* 0x0000001f0f027819 */ /* 0x002fe200000006ff */
[----:B------:R-:W-:Y:S01]  /*1cb0*/  @!P1 SYNCS.ARRIVE.TRANS64.A1T0 RZ, [UR6+0x88], RZ ;  /* 0x000088ffffff99a7 */ /* 0x000fe20008100006 */
[----:B------:R-:W-:-:S06]  /*1cc0*/  UISETP.GT.AND UP0, UPT, UR7, UR5, UPT ;  /* 0x000000050700728c */ /* 0x000fcc000bf04270 */
[----:B--2---:R1:W2:Y:S03]  /*1cd0*/  SYNCS.PHASECHK.TRANS64.TRYWAIT P0, [UR8+0x20], R2 ;  /* 0x00002002ff0075a7 */ /* 0x0042a60008001108 */
[----:B------:R-:W-:Y:S05]  /*1ce0*/  BRA.U !UP0, `(.L_x_32) ;  /* 0x0000000108c07547 */ /* 0x000fea000b800000 */
[----:B------:R-:W-:Y:S01]  /*1cf0*/  UIADD3 UR26, UPT, UPT, UR24, UR25, URZ ;  /* 0x00000019181a7290 */ /* 0x000fe2000fffe0ff */
[----:B------:R-:W-:-:S11]  /*1d00*/  UMOV UR27, UR23 ;  /* 0x00000017001b7c82 */ /* 0x000fd60008000000 */
.L_x_38:
[----:B------:R-:W-:Y:S01]  /*1d10*/  ULEA UR17, UR27, UR6, 0x3 ;  /* 0x000000061b117291 */ /* 0x000fe2000f8e18ff */
[----:B--2---:R-:W-:Y:S01]  /*1d20*/  @P5 MOV R3, 0xa000 ;  /* 0x0000a00000035802 */ /* 0x004fe20000000f00 */
[----:B-12---:R-:W-:Y:S10]  /*1d30*/  @P0 BRA `(.L_x_33) ;  /* 0x00000000000c0947 */ /* 0x006ff40003800000 */
[----:B------:R-:W-:-:S04]  /*1d40*/  SHF.L.U32 R5, R15, 0x1f, RZ ;  /* 0x0000001f0f057819 */ /* 0x000fc800000006ff */
[----:B------:R-:W2:Y:S02]  /*1d50*/  SYNCS.PHASECHK.TRANS64.TRYWAIT P0, [UR17+0x20], R5 ;  /* 0x00002005ff0075a7 */ /* 0x000ea40008001111 */
[----:B--2---:R-:W-:Y:S05]  /*1d60*/  @!P0 BRA `(.L_x_34) ;  /* 0x0000006800f88947 */ /* 0x004fea0003800000 */
.L_x_33:
[----:B------:R2:W-:Y:S01]  /*1d70*/  @P5 SYNCS.ARRIVE.TRANS64 RZ, [UR17], R3 ;  /* 0x00000003ffff59a7 */ /* 0x0005e20008000011 */
[----:B------:R-:W-:-:S04]  /*1d80*/  ULOP3.LUT UR8, UR22, 0x2, URZ, 0xfc, !UPT ;  /* 0x0000000216087892 */ /* 0x000fc8000f8efcff */
[----:B------:R-:W-:-:S09]  /*1d90*/  UISETP.NE.AND UP0, UPT, UR8, 0x2, UPT ;  /* 0x000000020800788c */ /* 0x000fd2000bf05270 */
[----:B------:R-:W-:Y:S05]  /*1da0*/  BRA.U UP0, `(.L_x_35) ;  /* 0x0000000100047547 */ /* 0x000fea000b800000 */
[----:B------:R-:W-:Y:S05]  /*1db0*/  BPT.TRAP 0x1 ;  /* 0x000000040000795c */ /* 0x000fea0000300000 */
.L_x_35:
[----:B------:R-:W-:Y:S04]  /*1dc0*/  BSSY.RECONVERGENT B0, `(.L_x_36) ;  /* 0x0000003000007945 */ /* 0x000fe80003800200 */
[----:B------:R-:W-:Y:S05]  /*1dd0*/  @!P4 BRA `(.L_x_37) ;  /* 0x000000000004c947 */ /* 0x000fea0003800000 */
[----:B------:R-:W-:Y:S05]  /*1de0*/  BPT.TRAP 0x1 ;  /* 0x000000040000795c */ /* 0x000fea0000300000 */
.L_x_37:
[----:B------:R-:W-:Y:S05]  /*1df0*/  BSYNC.RECONVERGENT B0 ;  /* 0x0000000000007941 */ /* 0x000fea0003800200 */
.L_x_36:
        /* <DEDUP_REMOVED lines=9> */
[----:B------:R-:W-:Y:S02]  /*1e90*/  USHF.L.U32 UR18, UR25, 0x5, URZ ;  /* 0x0000000519127899 */ /* 0x000fe400080006ff */
[----:B------:R-:W-:Y:S01]  /*1ea0*/  ULOP3.LUT UR17, UR17, 0xfefffff8, URZ, 0xc0, !UPT ;  /* 0xfefffff811117892 */ /* 0x000fe2000f8ec0ff */
[----:B-1----:R-:W-:Y:S01]  /*1eb0*/  SHF.L.U32 R2, R15, 0x1f, RZ ;  /* 0x0000001f0f027819 */ /* 0x002fe200000006ff */
[----:B------:R-:W-:Y:S02]  /*1ec0*/  UIADD3 UR16, UPT, UPT, UR16, 0x8400, URZ ;  /* 0x0000840010107890 */ /* 0x000fe4000fffe0ff */
[----:B------:R-:W-:Y:S01]  /*1ed0*/  UIADD3.X UR33, UPT, UPT, URZ, UR15, URZ, UP1, !UPT ;  /* 0x0000000fff217290 */ /* 0x000fe20008ffe4ff */
[----:B------:R4:W1:Y:S01]  /*1ee0*/  SYNCS.PHASECHK.TRANS64.TRYWAIT P0, [UR8+0x20], R2 ;  /* 0x00002002ff0075a7 */ /* 0x0008620008001108 */
[----:B------:R-:W-:-:S02]  /*1ef0*/  ULEA UR8, UR27, UR6, 0xc ;  /* 0x000000061b087291 */ /* 0x000fc4000f8e60ff */
[----:B------:R-:W-:Y:S02]  /*1f00*/  UIADD3.X UR31, UPT, UPT, URZ, UR15, URZ, UP0, !UPT ;  /* 0x0000000fff1f7290 */ /* 0x000fe400087fe4ff */
[----:B------:R-:W-:Y:S01]  /*1f10*/  UIADD3 UR8, UPT, UPT, UR8, 0x18400, URZ ;  /* 0x0001840008087890 */ /* 0x000fe2000fffe0ff */
[----:B------:R-:W-:Y:S01]  /*1f20*/  UMOV UR28, 0x0 ;  /* 0x00000000001c7882 */ /* 0x000fe20000000000 */
[----:B------:R-:W-:Y:S01]  /*1f30*/  UMOV UR29, 0x10000000 ;  /* 0x10000000001d7882 */ /* 0x000fe20000000000 */
[----:B------:R-:W-:Y:S01]  /*1f40*/  UMOV UR19, UR35 ;  /* 0x0000002300137c82 */ /* 0x000fe20008000000 */
[----:B------:R-:W-:Y:S01]  /*1f50*/  UMOV UR20, UR36 ;  /* 0x0000002400147c82 */ /* 0x000fe20008000000 */
[----:B------:R-:W-:Y:S01]  /*1f60*/  UMOV UR12, UR36 ;  /* 0x00000024000c7c82 */ /* 0x000fe20008000000 */
[----:B------:R-:W-:Y:S01]  /*1f70*/  UMOV UR9, UR17 ;  /* 0x0000001100097c82 */ /* 0x000fe20008000000 */
[----:B------:R-:W-:Y:S01]  /*1f80*/  UMOV UR10, UR18 ;  /* 0x00000012000a7c82 */ /* 0x000fe20008000000 */
[----:B------:R4:W-:Y:S01]  /*1f90*/  UTMALDG.3D.2CTA [UR16], [UR32], desc[UR28] ;  /* 0x00001c10200075b4 */ /* 0x0009e20008211000 */
[----:B------:R-:W-:Y:S01]  /*1fa0*/  UIADD3 UR25, UPT, UPT, UR25, 0x1, URZ ;  /* 0x0000000119197890 */ /* 0x000fe2000fffe0ff */
[----:B------:R-:W-:-:S03]  /*1fb0*/  UMOV UR27, UR23 ;  /* 0x00000017001b7c82 */ /* 0x000fc60008000000 */
[----:B------:R-:W-:Y:S01]  /*1fc0*/  UISETP.NE.AND UP0, UPT, UR25, UR26, UPT ;  /* 0x0000001a1900728c */ /* 0x000fe2000bf05270 */
[----:B------:R4:W-:Y:S08]  /*1fd0*/  UTMALDG.3D.2CTA [UR8], [UR30], desc[UR28] ;  /* 0x00001c081e0075b4 */ /* 0x0009f00008211000 */
[----:B----4-:R-:W-:Y:S05]  /*1fe0*/  BRA.U UP0, `(.L_x_38) ;  /* 0xfffffffd00487547 */ /* 0x010fea000b83ffff */
.L_x_32:
[----:B-1----:R-:W-:Y:S01]  /*1ff0*/  LEA R2, R14, UR6, 0x3 ;  /* 0x000000060e027c11 */ /* 0x002fe2000f8e18ff */
[----:B------:R-:W-:Y:S01]  /*2000*/  NOP ;  /* 0x0000000000007918 */ /* 0x000fe20000000000 */
[----:B--2---:R-:W-:Y:S02]  /*2010*/  SHF.L.U32 R3, R12, 0x1f, RZ ;  /* 0x0000001f0c037819 */ /* 0x004fe400000006ff */
[----:B------:R-:W-:Y:S02]  /*2020*/  LEA R4, R14, UR6, 0x4 ;  /* 0x000000060e047c11 */ /* 0x000fe4000f8e20ff */
[----:B------:R-:W1:Y:S02]  /*2030*/  SYNCS.PHASECHK.TRANS64.TRYWAIT P0, [R2+URZ+0x90], R3 ;  /* 0x00009003020075a7 */ /* 0x000e6400080011ff */
[----:B-1----:R-:W-:Y:S05]  /*2040*/  @!P0 BRA `(.L_x_39) ;  /* 0x0000006800588947 */ /* 0x002fea0003800000 */
.L_x_152:
[----:B------:R-:W2:Y:S01]  /*2050*/  LDS.128 R4, [R4+0x120] ;  /* 0x0001200004047984 */ /* 0x000ea20000000c00 */
[----:B------:R-:W-:Y:S01]  /*2060*/  ISETP.GE.AND P0, PT, R26, 0x1, PT ;  /* 0x000000011a00780c */ /* 0x000fe20003f06270 */
[----:B-1----:R-:W-:Y:S01]  /*2070*/  VIADD R2, R2, 0xa0 ;  /* 0x000000a002027836 */ /* 0x002fe20000000000 */
[----:B------:R-:W-:Y:S01]  /*2080*/  @!PT LDS RZ, [RZ] ;  /* 0x00000000fffff984 */ /* 0x000fe20000000800 */
[----:B------:R-:W-:Y:S01]  /*2090*/  @!PT LDS RZ, [RZ] ;  /* 0x00000000fffff984 */ /* 0x000fe20000000800 */
[----:B------:R-:W-:Y:S01]  /*20a0*/  @!PT LDS RZ, [RZ] ;  /* 0x00000000fffff984 */ /* 0x000fe20000000800 */
[----:B------:R-:W-:Y:S01]  /*20b0*/  @!PT LDS RZ, [RZ] ;  /* 0x00000000fffff984 */ /* 0x000fe20000000800 */
[----:B------:R1:W-:Y:S06]  /*20c0*/  MEMBAR.ALL.CTA ;  /* 0x0000000000007992 */ /* 0x0003ec0000008000 */
[----:B-1----:R-:W1:Y:S01]  /*20d0*/  FENCE.VIEW.ASYNC.S ;  /* 0x00000000000073c6 */ /* 0x002e620000000000 */
[----:B------:R-:W-:-:S04]  /*20e0*/  PRMT R2, RZ, 0x654, R2 ;  /* 0x00000654ff027816 */ /* 0x000fc80000000002 */
[----:B-1----:R1:W-:Y:S01]  /*20f0*/  SYNCS.ARRIVE.TRANS64.RED.A1T0 RZ, [R2+URZ], RZ ;  /* 0x000000ff02ff79a7 */ /* 0x0023e200081004ff */
[----:B--2---:R-:W-:-:S13]  /*2100*/  LOP3.LUT P2, RZ, R6, 0x1, RZ, 0xc0, !PT ;  /* 0x0000000106ff7812 */ /* 0x004fda000784c0ff */
[----:B------:R-:W-:Y:S01]  /*2110*/  @P2 SHF.R.U32.HI R3, RZ, 0x10, R5 ;  /* 0x00000010ff032819 */ /* 0x000fe20000011605 */
[----:B------:R-:W-:Y:S01]  /*2120*/  VOTEU.ANY UP0, P2 ;  /* 0x0000000000ff7886 */ /* 0x000fe20001000100 */
[----:B------:R-:W-:Y:S02]  /*2130*/  @P2 MOV R13, R4 ;  /* 0x00000004000d2202 */ /* 0x000fe40000000f00 */
[----:B------:R-:W-:Y:S02]  /*2140*/  @P2 R2UR.BROADCAST UR8, R3 ;  /* 0x00000000030822ca */ /* 0x000fe400008e0000 */
[----:B------:R-:W-:-:S11]  /*2150*/  @P2 LOP3.LUT R11, R5, 0xffff, RZ, 0xc0, !PT ;  /* 0x0000ffff050b2812 */ /* 0x000fd600078ec0ff */
[----:B------:R-:W-:Y:S01]  /*2160*/  @UP0 UMOV UR36, UR8 ;  /* 0x0000000800240c82 */ /* 0x000fe20008000000 */
[----:B-1----:R-:W-:Y:S05]  /*2170*/  @!P0 BRA `(.L_x_40) ;  /* 0x0000000000b88947 */ /* 0x002fea0003800000 */
[----:B------:R-:W3:Y:S01]  /*2180*/  LDC.64 R4, c[0x0][0xb18] ;  /* 0x0002c600ff047b82 */ /* 0x000ee20000000a00 */
[----:B------:R-:W-:-:S07]  /*2190*/  ISETP.NE.AND P3, PT, R26, 0x1, PT ;  /* 0x000000011a00780c */ /* 0x000fce0003f65270 */
[----:B------:R-:W1:Y:S08]  /*21a0*/  LDC.64 R6, c[0x0][0xb10] ;  /* 0x0002c400ff067b82 */ /* 0x000e700000000a00 */
[----:B------:R-:W2:Y:S08]  /*21b0*/  LDC R18, c[0x0][0xb20] ;  /* 0x0002c800ff127b82 */ /* 0x000eb00000000800 */
[----:B------:R-:W4:Y:S01]  /*21c0*/  LDC R20, c[0x0][0xb0c] ;  /* 0x0002c300ff147b82 */ /* 0x000f220000000800 */
[----:B---3--:R-:W-:Y:S01]  /*21d0*/  IMAD.HI.U32 R19, R0, R5, RZ ;  /* 0x0000000500137227 */ /* 0x008fe200078e00ff */
[----:B------:R-:W-:-:S03]  /*21e0*/  ISETP.NE.AND P0, PT, R4, 0x1, PT ;  /* 0x000000010400780c */ /* 0x000fc60003f05270 */
[----:B------:R-:W-:-:S03]  /*21f0*/  IMAD.HI.U32 R5, R11, R5, RZ ;  /* 0x000000050b057227 */ /* 0x000fc600078e00ff */
[----:B------:R-:W3:Y:S01]  /*2200*/  LDC.64 R2, c[0x0][0xb28] ;  /* 0x0002ca00ff027b82 */ /* 0x000ee20000000a00 */
[----:B-1----:R-:W-:-:S04]  /*2210*/  IMAD.HI.U32 R22, R9, R6, RZ ;  /* 0x0000000609167227 */ /* 0x002fc800078e00ff */
[----:B------:R-:W-:Y:S01]  /*2220*/  IMAD.HI.U32 R24, R13, R6, RZ ;  /* 0x000000060d187227 */ /* 0x000fe200078e00ff */
[----:B------:R-:W-:Y:S02]  /*2230*/  SHF.R.U32.HI R22, RZ, R7, R22 ;  /* 0x00000007ff167219 */ /* 0x000fe40000011616 */
[-C--:B--2---:R-:W-:Y:S02]  /*2240*/  SHF.R.U32.HI R19, RZ, R18.reuse, R19 ;  /* 0x00000012ff137219 */ /* 0x084fe40000011613 */
[----:B------:R-:W-:Y:S02]  /*2250*/  SHF.R.U32.HI R18, RZ, R18, R5 ;  /* 0x00000012ff127219 */ /* 0x000fe40000011605 */
[----:B------:R-:W-:Y:S02]  /*2260*/  SEL R19, R0, R19, !P0 ;  /* 0x0000001300137207 */ /* 0x000fe40004000000 */
[----:B------:R-:W-:Y:S02]  /*2270*/  SHF.R.U32.HI R24, RZ, R7, R24 ;  /* 0x00000007ff187219 */ /* 0x000fe40000011618 */
[----:B----4-:R-:W-:-:S02]  /*2280*/  ISETP.NE.AND P1, PT, R20, 0x1, PT ;  /* 0x000000011400780c */ /* 0x010fc40003f25270 */
[----:B------:R-:W-:Y:S02]  /*2290*/  SEL R5, R11, R18, !P0 ;  /* 0x000000120b057207 */ /* 0x000fe40004000000 */
[----:B------:R-:W-:Y:S02]  /*22a0*/  SEL R21, R9, R22, !P1 ;  /* 0x0000001609157207 */ /* 0x000fe40004800000 */
[----:B------:R-:W-:Y:S01]  /*22b0*/  SEL R7, R13, R24, !P1 ;  /* 0x000000180d077207 */ /* 0x000fe20004800000 */
[----:B---3--:R-:W-:-:S04]  /*22c0*/  IMAD.HI.U32 R22, R19, R2, RZ ;  /* 0x0000000213167227 */ /* 0x008fc800078e00ff */
[----:B------:R-:W-:Y:S01]  /*22d0*/  IMAD.HI.U32 R6, R21, R2, RZ ;  /* 0x0000000215067227 */ /* 0x000fe200078e00ff */
[----:B------:R-:W-:-:S04]  /*22e0*/  @P3 SHF.R.U32.HI R19, RZ, R3, R22 ;  /* 0x00000003ff133219 */ /* 0x000fc80000011616 */
        /* <DEDUP_REMOVED lines=8> */
[----:B------:R-:W-:-:S04]  /*2370*/  @!P0 IMAD.HI.U32 R18, R7, R2, RZ ;  /* 0x0000000207128227 */ /* 0x000fc800078e00ff */
[----:B------:R-:W-:Y:S01]  /*2380*/  IMAD.MOV R2, RZ, RZ, -R6 ;  /* 0x000000ffff027224 */ /* 0x000fe200078e0a06 */
[----:B------:R-:W-:-:S03]  /*2390*/  @!P0 SHF.R.U32.HI R18, RZ, R3, R18 ;  /* 0x00000003ff128219 */ /* 0x000fc60000011612 */
[----:B------:R-:W-:Y:S01]  /*23a0*/  IMAD R2, R26, R2, R5 ;  /* 0x000000021a027224 */ /* 0x000fe200078e0205 */
[----:B------:R-:W-:Y:S02]  /*23b0*/  @!P0 SEL R3, R7, R18, !P3 ;  /* 0x0000001207038207 */ /* 0x000fe40005800000 */
[----:B------:R-:W-:-:S03]  /*23c0*/  IADD3 R18, PT, PT, -R5, RZ, RZ ;  /* 0x000000ff05127210 */ /* 0x000fc60007ffe1ff */
[--C-:B------:R-:W-:Y:S02]  /*23d0*/  @!P0 IMAD.IADD R6, R6, 0x1, -R3.reuse ;  /* 0x0000000106068824 */ /* 0x100fe400078e0a03 */
[----:B------:R-:W-:Y:S01]  /*23e0*/  @!P0 IMAD R3, R2, R21, R3 ;  /* 0x0000001502038224 */ /* 0x000fe200078e0203 */
[----:B------:R-:W-:Y:S01]  /*23f0*/  IADD3 R2, PT, PT, -R7, RZ, RZ ;  /* 0x000000ff07027210 */ /* 0x000fe20007ffe1ff */
[----:B------:R-:W-:Y:S02]  /*2400*/  @!P0 IMAD R5, R26, R6, R7 ;  /* 0x000000061a058224 */ /* 0x000fe400078e0207 */
[----:B------:R-:W-:Y:S02]  /*2410*/  IMAD R11, R4, R18, R11 ;  /* 0x00000012040b7224 */ /* 0x000fe400078e020b */
[----:B------:R-:W-:Y:S02]  /*2420*/  @!P0 IMAD.MOV.U32 R7, RZ, RZ, R3 ;  /* 0x000000ffff078224 */ /* 0x000fe400078e0003 */
[----:B------:R-:W-:-:S02]  /*2430*/  IMAD R2, R20, R2, R13 ;  /* 0x0000000214027224 */ /* 0x000fc400078e020d */
[----:B------:R-:W-:Y:S02]  /*2440*/  IMAD R11, R5, R4, R11 ;  /* 0x00000004050b7224 */ /* 0x000fe400078e020b */
[----:B------:R-:W-:Y:S02]  /*2450*/  IMAD R13, R7, R20, R2 ;  /* 0x00000014070d7224 */ /* 0x000fe400078e0202 */
.L_x_40:
[----:B------:R-:W1:Y:S02]  /*2460*/  LDCU UR8, c[0x0][0xb30] ;  /* 0x00016600ff0877ac */ /* 0x000e640008000800 */
[----:B-1----:R-:W-:-:S09]  /*2470*/  UISETP.NE.AND UP0, UPT, UR8, 0x1, UPT ;  /* 0x000000010800788c */ /* 0x002fd2000bf05270 */
[----:B------:R-:W-:Y:S05]  /*2480*/  BRA.U UP0, `(.L_x_41) ;  /* 0x0000000100407547 */ /* 0x000fea000b800000 */
[----:B------:R-:W1:Y:S08]  /*2490*/  LDC.64 R4, c[0x0][0xb10] ;  /* 0x0002c400ff047b82 */ /* 0x000e700000000a00 */
[----:B------:R-:W2:Y:S08]  /*24a0*/  LDC.64 R2, c[0x0][0xb18] ;  /* 0x0002c600ff027b82 */ /* 0x000eb00000000a00 */
[----:B------:R-:W4:Y:S08]  /*24b0*/  LDC R6, c[0x0][0xb20] ;  /* 0x0002c800ff067b82 */ /* 0x000f300000000800 */
[----:B------:R-:W3:Y:S01]  /*24c0*/  LDC R18, c[0x0][0xb0c] ;  /* 0x0002c300ff127b82 */ /* 0x000ee20000000800 */
[----:B-1----:R-:W-:-:S05]  /*24d0*/  IMAD.HI.U32 R4, R13, R4, RZ ;  /* 0x000000040d047227 */ /* 0x002fca00078e00ff */
[----:B------:R-:W-:Y:S01]  /*24e0*/  SHF.R.U32.HI R4, RZ, R5, R4 ;  /* 0x00000005ff047219 */ /* 0x000fe20000011604 */
[----:B--2---:R-:W-:Y:S01]  /*24f0*/  IMAD.HI.U32 R3, R11, R3, RZ ;  /* 0x000000030b037227 */ /* 0x004fe200078e00ff */
[----:B------:R-:W-:-:S04]  /*2500*/  ISETP.NE.AND P0, PT, R2, 0x1, PT ;  /* 0x000000010200780c */ /* 0x000fc80003f05270 */
[----:B----4-:R-:W-:-:S04]  /*2510*/  SHF.R.U32.HI R6, RZ, R6, R3 ;  /* 0x00000006ff067219 */ /* 0x010fc80000011603 */
[----:B------:R-:W-:Y:S02]  /*2520*/  SEL R3, R11, R6, !P0 ;  /* 0x000000060b037207 */ /* 0x000fe40004000000 */
[----:B---3--:R-:W-:-:S04]  /*2530*/  ISETP.NE.AND P1, PT, R18, 0x1, PT ;  /* 0x000000011200780c */ /* 0x008fc80003f25270 */
[----:B------:R-:W-:-:S05]  /*2540*/  SEL R4, R13, R4, !P1 ;  /* 0x000000040d047207 */ /* 0x000fca0004800000 */
[----:B------:R-:W-:Y:S02]  /*2550*/  IMAD.IADD R5, R3, 0x1, -R4 ;  /* 0x0000000103057824 */ /* 0x000fe400078e0a04 */
[----:B------:R-:W-:Y:S02]  /*2560*/  IMAD.IADD R3, R4, 0x1, -R3 ;  /* 0x0000000104037824 */ /* 0x000fe400078e0a03 */
[----:B------:R-:W-:Y:S02]  /*2570*/  IMAD R13, R5, R18, R13 ;  /* 0x00000012050d7224 */ /* 0x000fe400078e020d */
[----:B------:R-:W-:-:S07]  /*2580*/  IMAD R11, R3, R2, R11 ;  /* 0x00000002030b7224 */ /* 0x000fce00078e020b */
.L_x_41:
[----:B------:R-:W-:Y:S01]  /*2590*/  VIADD R14, R14, 0x1 ;  /* 0x000000010e0e7836 */ /* 0x000fe20000000000 */
[----:B------:R-:W-:Y:S01]  /*25a0*/  PLOP3.LUT P1, PT, PT, PT, PT, 0x80, 0x8 ;  /* 0x000000000008781c */ /* 0x000fe20003f2f070 */
[----:B------:R-:W-:Y:S02]  /*25b0*/  IMAD.IADD R21, R13, 0x1, R68 ;  /* 0x000000010d157824 */ /* 0x000fe400078e0244 */
[----:B------:R-:W-:Y:S01]  /*25c0*/  IMAD.IADD R20, R11, 0x1, R66 ;  /* 0x000000010b147824 */ /* 0x000fe200078e0242 */
[----:B------:R-:W-:-:S04]  /*25d0*/  ISETP.NE.AND P0, PT, R14, 0x2, PT ;  /* 0x000000020e00780c */ /* 0x000fc80003f05270 */
[----:B------:R-:W-:Y:S02]  /*25e0*/  SEL R3, RZ, 0x1, P0 ;  /* 0x00000001ff037807 */ /* 0x000fe40000000000 */
[----:B------:R-:W-:Y:S02]  /*25f0*/  SEL R14, R14, RZ, P0 ;  /* 0x000000ff0e0e7207 */ /* 0x000fe40000000000 */
[----:B------:R-:W-:Y:S01]  /*2600*/  LOP3.LUT R12, R12, R3, RZ, 0x3c, !PT ;  /* 0x000000030c0c7212 */ /* 0x000fe200078e3cff */
[----:B------:R-:W-:Y:S06]  /*2610*/  @P2 BRA `(.L_x_42) ;  /* 0xfffffff000582947 */ /* 0x000fec000383ffff */
[----:B------:R-:W-:Y:S01]  /*2620*/  UIADD3 UR6, UPT, UPT, UR6, 0x20, URZ ;  /* 0x0000002006067890 */ /* 0x000fe2000fffe0ff */
[----:B------:R-:W-:-:S03]  /*2630*/  SHF.L.U32 R3, R15, 0x1f, RZ ;  /* 0x0000001f0f037819 */ /* 0x000fc600000006ff */
[----:B------:R-:W-:-:S09]  /*2640*/  ULEA UR4, UR23, UR6, 0x3 ;  /* 0x0000000617047291 */ /* 0x000fd2000f8e18ff */
[----:B------:R-:W1:Y:S02]  /*2650*/  SYNCS.PHASECHK.TRANS64.TRYWAIT P0, [UR4], R3 ;  /* 0x00000003ff0075a7 */ /* 0x000e640008001104 */
[----:B-1----:R-:W-:Y:S05]  /*2660*/  @!P0 BRA `(.L_x_43) ;  /* 0x0000006000e48947 */ /* 0x002fea0003800000 */
.L_x_154:
[----:B------:R-:W-:-:S04]  /*2670*/  UIADD3 UR5, UPT, UPT, UR23, 0x1, URZ ;  /* 0x0000000117057890 */ /* 0x000fc8000fffe0ff */
[----:B------:R-:W-:-:S04]  /*2680*/  UISETP.NE.AND UP0, UPT, UR5, 0x4, UPT ;  /* 0x000000040500788c */ /* 0x000fc8000bf05270 */
[----:B------:R-:W-:Y:S02]  /*2690*/  USEL UR7, URZ, 0x1, UP0 ;  /* 0x00000001ff077887 */ /* 0x000fe40008000000 */
[----:B------:R-:W-:-:S04]  /*26a0*/  USEL UR5, UR5, URZ, UP0 ;  /* 0x000000ff05057287 */ /* 0x000fc80008000000 */
[----:B------:R-:W-:Y:S01]  /*26b0*/  ULEA UR4, UR5, UR6, 0x3 ;  /* 0x0000000605047291 */ /* 0x000fe2000f8e18ff */
[----:B------:R-:W-:-:S04]  /*26c0*/  LOP3.LUT R2, R15, UR7, RZ, 0x3c, !PT ;  /* 0x000000070f027c12 */ /* 0x000fc8000f8e3cff */
[----:B-1----:R-:W-:-:S04]  /*26d0*/  SHF.L.U32 R3, R2, 0x1f, RZ ;  /* 0x0000001f02037819 */ /* 0x002fc800000006ff */
[----:B------:R-:W1:Y:S02]  /*26e0*/  SYNCS.PHASECHK.TRANS64.TRYWAIT P0, [UR4], R3 ;  /* 0x00000003ff0075a7 */ /* 0x000e640008001104 */
[----:B-1----:R-:W-:Y:S05]  /*26f0*/  @!P0 BRA `(.L_x_44) ;  /* 0x0000006000d88947 */ /* 0x002fea0003800000 */
.L_x_156:
        /* <DEDUP_REMOVED lines=9> */
.L_x_158:
[----:B------:R-:W-:-:S04]  /*2790*/  UIADD3 UR5, UPT, UPT, UR5, 0x1, URZ ;  /* 0x0000000105057890 */ /* 0x000fc8000fffe0ff */
[----:B------:R-:W-:-:S04]  /*27a0*/  UISETP.NE.AND UP0, UPT, UR5, 0x4, UPT ;  /* 0x000000040500788c */ /* 0x000fc8000bf05270 */
[----:B------:R-:W-:Y:S02]  /*27b0*/  USEL UR4, URZ, 0x1, UP0 ;  /* 0x00000001ff047887 */ /* 0x000fe40008000000 */
[----:B------:R-:W-:-:S04]  /*27c0*/  USEL UR5, UR5, URZ, UP0 ;  /* 0x000000ff05057287 */ /* 0x000fc80008000000 */
[----:B------:R-:W-:Y:S01]  /*27d0*/  ULEA UR5, UR5, UR6, 0x3 ;  /* 0x0000000605057291 */ /* 0x000fe2000f8e18ff */
[----:B-1----:R-:W-:-:S04]  /*27e0*/  LOP3.LUT R3, R2, UR4, RZ, 0x3c, !PT ;  /* 0x0000000402037c12 */ /* 0x002fc8000f8e3cff */
[----:B------:R-:W-:Y:S01]  /*27f0*/  SHF.L.U32 R3, R3, 0x1f, RZ ;  /* 0x0000001f03037819 */ /* 0x000fe200000006ff */
[----:B---3--:R-:W-:-:S07]  /*2800*/  IMAD.U32 R0, RZ, RZ, UR5 ;  /* 0x00000005ff007e24 */ /* 0x008fce000f8e00ff */
.L_x_46:
[----:B-1----:R1:W2:Y:S02]  /*2810*/  SYNCS.PHASECHK.TRANS64.TRYWAIT P0, [R0+URZ], R3 ;  /* 0x00000003000075a7 */ /* 0x0022a400080011ff */
[----:B--2---:R-:W-:Y:S05]  /*2820*/  @!P0 NANOSLEEP.SYNCS 0x989680 ;  /* 0x009896800000895d */ /* 0x004fea0003900000 */
[----:B------:R-:W2:Y:S02]  /*2830*/  @!P0 SYNCS.PHASECHK.TRANS64 P0, [R0+URZ], R3 ;  /* 0x00000003000085a7 */ /* 0x000ea400080010ff */
[----:B--2---:R-:W-:Y:S05]  /*2840*/  @P0 EXIT ;  /* 0x000000000000094d */ /* 0x004fea0003800000 */
[----:B------:R-:W-:Y:S05]  /*2850*/  BRA `(.L_x_46) ;  /* 0xfffffffc00ec7947 */ /* 0x000fea000383ffff */
.L_x_22:
[----:B------:R-:W-:-:S04]  /*2860*/  UISETP.NE.AND UP1, UPT, UR37, URZ, UPT ;  /* 0x000000ff2500728c */ /* 0x000fc8000bf25270 */
[----:B------:R-:W-:-:S09]  /*2870*/  UISETP.NE.OR UP1, UPT, UR10, 0x1, UP1 ;  /* 0x000000010a00788c */ /* 0x000fd20008f25670 */
[----:B------:R-:W-:Y:S05]  /*2880*/  BRA.U UP1, `(.L_x_47) ;  /* 0x00000005014c7547 */ /* 0x000fea000b800000 */
[----:B------:R-:W-:Y:S01]  /*2890*/  HFMA2 R11, -RZ, RZ, 0, 0 ;  /* 0x00000000ff0b7431 */ /* 0x000fe200000001ff */
[----:B------:R-:W-:Y:S01]  /*28a0*/  ISETP.GE.U32.AND P2, PT, R10, 0x2, PT ;  /* 0x000000020a00780c */ /* 0x000fe20003f46070 */
[----:B------:R-:W-:Y:S01]  /*28b0*/  IMAD.MOV.U32 R12, RZ, RZ, 0x1 ;  /* 0x00000001ff0c7424 */ /* 0x000fe200078e00ff */
[----:B------:R-:W-:Y:S01]  /*28c0*/  CS2R R8, SRZ ;  /* 0x0000000000087805 */ /* 0x000fe2000001ff00 */
[----:B------:R-:W-:Y:S01]  /*28d0*/  IMAD.MOV.U32 R3, RZ, RZ, RZ ;  /* 0x000000ffff037224 */ /* 0x000fe200078e00ff */
[----:B------:R-:W-:Y:S01]  /*28e0*/  UMOV UR4, 0x400 ;  /* 0x0000040000047882 */ /* 0x000fe20000000000 */
[----:B------:R-:W-:Y:S01]  /*28f0*/  UMOV UR6, URZ ;  /* 0x000000ff00067c82 */ /* 0x000fe20008000000 */
[----:B------:R-:W-:-:S12]  /*2900*/  ULEA UR37, UR37, UR4, 0x18 ;  /* 0x0000000425257291 */ /* 0x000fd8000f8ec0ff */
.L_x_51:
[----:B------:R-:W-:Y:S02]  /*2910*/  LEA R0, R3, UR37, 0x3 ;  /* 0x0000002503007c11 */ /* 0x000fe4000f8e18ff */
[----:B------:R-:W-:-:S03]  /*2920*/  SHF.L.U32 R5, R8, 0x1f, RZ ;  /* 0x0000001f08057819 */ /* 0x000fc600000006ff */
[----:B------:R-:W-:Y:S01]  /*2930*/  VIADD R4, R0, 0x100 ;  /* 0x0000010000047836 */ /* 0x000fe20000000000 */
[----:B------:R-:W1:Y:S02]  /*2940*/  SYNCS.PHASECHK.TRANS64.TRYWAIT P0, [R0+URZ+0xf0], R5 ;  /* 0x0000f005000075a7 */ /* 0x000e6400080011ff */
[----:B-1----:R-:W-:Y:S05]  /*2950*/  @!P0 BRA `(.L_x_48) ;  /* 0x0000006000708947 */ /* 0x002fea0003800000 */
.L_x_159:
[----:B------:R-:W-:Y:S01]  /*2960*/  ULEA UR5, UR6, UR37, 0x3 ;  /* 0x0000002506057291 */ /* 0x000fe2000f8e18ff */
[----:B------:R-:W-:Y:S01]  /*2970*/  PRMT R4, RZ, 0x654, R4 ;  /* 0x00000654ff047816 */ /* 0x000fe20000000004 */
[----:B-1----:R-:W-:Y:S01]  /*2980*/  @!P2 IMAD.MOV.U32 R5, RZ, RZ, 0x10 ;  /* 0x00000010ff05a424 */ /* 0x002fe200078e00ff */
[----:B------:R-:W-:Y:S01]  /*2990*/  SHF.L.U32 R7, R12, 0x1f, RZ ;  /* 0x0000001f0c077819 */ /* 0x000fe200000006ff */
[----:B------:R-:W-:Y:S01]  /*29a0*/  UIADD3 UR4, UPT, UPT, UR5, 0x90, URZ ;  /* 0x0000009005047890 */ /* 0x000fe2000fffe0ff */
[----:B------:R1:W-:Y:S05]  /*29b0*/  SYNCS.ARRIVE.TRANS64.RED.A1T0 RZ, [R4+URZ], RZ ;  /* 0x000000ff04ff79a7 */ /* 0x0003ea00081004ff */
[----:B------:R-:W-:Y:S01]  /*29c0*/  IMAD.U32 R13, RZ, RZ, UR4 ;  /* 0x00000004ff0d7e24 */ /* 0x000fe2000f8e00ff */
[----:B------:R-:W2:Y:S04]  /*29d0*/  SYNCS.PHASECHK.TRANS64.TRYWAIT P0, [UR5+0xa0], R7 ;  /* 0x0000a007ff0075a7 */ /* 0x000ea80008001105 */
[----:B------:R-:W-:Y:S01]  /*29e0*/  PRMT R13, R10, 0x654, R13 ;  /* 0x000006540a0d7816 */ /* 0x000fe2000000000d */
[----:B-12---:R-:W-:Y:S06]  /*29f0*/  @!P0 BRA `(.L_x_49) ;  /* 0x00000060005c8947 */ /* 0x006fec0003800000 */
.L_x_161:
[----:B------:R-:W-:Y:S01]  /*2a00*/  ULEA UR4, UR6, UR37, 0x4 ;  /* 0x0000002506047291 */ /* 0x000fe2000f8e20ff */
[----:B------:R-:W-:Y:S01]  /*2a10*/  SEL R2, R13, R2, !P2 ;  /* 0x000000020d027207 */ /* 0x000fe20005000000 */
[----:B------:R-:W-:Y:S01]  /*2a20*/  UIADD3 UR5, UPT, UPT, UR5, 0x90, URZ ;  /* 0x0000009005057890 */ /* 0x000fe2000fffe0ff */
[----:B-1----:R-:W-:Y:S01]  /*2a30*/  LEA R0, R11, UR37, 0x3 ;  /* 0x000000250b007c11 */ /* 0x002fe2000f8e18ff */
[----:B------:R-:W-:Y:S01]  /*2a40*/  UIADD3 UR4, UPT, UPT, UR4, 0x120, URZ ;  /* 0x0000012004047890 */ /* 0x000fe2000fffe0ff */
[----:B------:R1:W-:Y:S01]  /*2a50*/  @!P2 SYNCS.ARRIVE.TRANS64.RED RZ, [R2+URZ], R5 ;  /* 0x0000000502ffa9a7 */ /* 0x0003e200080004ff */
[----:B------:R-:W-:Y:S01]  /*2a60*/  UIADD3 UR6, UPT, UPT, UR6, 0x1, URZ ;  /* 0x0000000106067890 */ /* 0x000fe2000fffe0ff */
[----:B------:R-:W-:-:S03]  /*2a70*/  VIADD R3, R3, 0x1 ;  /* 0x0000000103037836 */ /* 0x000fc60000000000 */
[----:B------:R-:W-:Y:S02]  /*2a80*/  UISETP.NE.AND UP0, UPT, UR6, 0x2, UPT ;  /* 0x000000020600788c */ /* 0x000fe4000bf05270 */
[----:B------:R-:W-:Y:S01]  /*2a90*/  ISETP.NE.AND P0, PT, R3, 0x2, PT ;  /* 0x000000020300780c */ /* 0x000fe20003f05270 */
[----:B------:R-:W-:Y:S06]  /*2aa0*/  UGETNEXTWORKID.BROADCAST [UR4], [UR5] ;  /* 0x00000000040073ca */ /* 0x000fec0008000100 */
[----:B------:R-:W-:Y:S02]  /*2ab0*/  USEL UR4, URZ, 0x1, UP0 ;  /* 0x00000001ff047887 */ /* 0x000fe40008000000 */
[----:B------:R-:W-:-:S04]  /*2ac0*/  USEL UR6, UR6, URZ, UP0 ;  /* 0x000000ff06067287 */ /* 0x000fc80008000000 */
[----:B------:R-:W-:Y:S02]  /*2ad0*/  LOP3.LUT R12, R12, UR4, RZ, 0x3c, !PT ;  /* 0x000000040c0c7c12 */ /* 0x000fe4000f8e3cff */
[----:B-1----:R-:W-:-:S04]  /*2ae0*/  SHF.L.U32 R5, R9, 0x1f, RZ ;  /* 0x0000001f09057819 */ /* 0x002fc800000006ff */
[----:B------:R-:W1:Y:S02]  /*2af0*/  SYNCS.PHASECHK.TRANS64.TRYWAIT P1, [R0+URZ+0x90], R5 ;  /* 0x00009005000075a7 */ /* 0x000e6400080211ff */
[----:B-1----:R-:W-:Y:S05]  /*2b00*/  @!P1 BRA `(.L_x_50) ;  /* 0x0000006000309947 */ /* 0x002fea0003800000 */
.L_x_162:
[----:B------:R-:W-:Y:S01]  /*2b10*/  LEA R4, R11, UR37, 0x4 ;  /* 0x000000250b047c11 */ /* 0x000fe2000f8e20ff */
[----:B-1----:R-:W-:Y:S01]  /*2b20*/  VIADD R0, R0, 0xa0 ;  /* 0x000000a000007836 */ /* 0x002fe20000000000 */
[----:B------:R-:W-:Y:S01]  /*2b30*/  SEL R3, R3, RZ, P0 ;  /* 0x000000ff03037207 */ /* 0x000fe20000000000 */
[----:B------:R-:W-:-:S03]  /*2b40*/  VIADD R11, R11, 0x1 ;  /* 0x000000010b0b7836 */ /* 0x000fc60000000000 */
[----:B------:R-:W1:Y:S01]  /*2b50*/  LDS.128 R4, [R4+0x120] ;  /* 0x0001200004047984 */ /* 0x000e620000000c00 */
[----:B------:R-:W-:Y:S02]  /*2b60*/  PRMT R0, RZ, 0x654, R0 ;  /* 0x00000654ff007816 */ /* 0x000fe40000000000 */
[C---:B------:R-:W-:Y:S01]  /*2b70*/  ISETP.NE.AND P1, PT, R11.reuse, 0x2, PT ;  /* 0x000000020b00780c */ /* 0x040fe20003f25270 */
[----:B------:R-:W-:Y:S01]  /*2b80*/  @!PT LDS RZ, [RZ] ;  /* 0x00000000fffff984 */ /* 0x000fe20000000800 */
[----:B------:R-:W-:Y:S01]  /*2b90*/  @!PT LDS RZ, [RZ] ;  /* 0x00000000fffff984 */ /* 0x000fe20000000800 */
[----:B------:R-:W-:Y:S01]  /*2ba0*/  @!PT LDS RZ, [RZ] ;  /* 0x00000000fffff984 */ /* 0x000fe20000000800 */
[----:B------:R-:W-:Y:S01]  /*2bb0*/  @!PT LDS RZ, [RZ] ;  /* 0x00000000fffff984 */ /* 0x000fe20000000800 */
[----:B------:R2:W-:Y:S06]  /*2bc0*/  MEMBAR.ALL.CTA ;  /* 0x0000000000007992 */ /* 0x0005ec0000008000 */
[----:B--2---:R-:W2:Y:S01]  /*2bd0*/  FENCE.VIEW.ASYNC.S ;  /* 0x00000000000073c6 */ /* 0x004ea20000000000 */
[----:B------:R-:W-:Y:S01]  /*2be0*/  SEL R11, R11, RZ, P1 ;  /* 0x000000ff0b0b7207 */ /* 0x000fe20000800000 */
[----:B--2---:R2:W-:Y:S01]  /*2bf0*/  SYNCS.ARRIVE.TRANS64.RED.A1T0 RZ, [R0+URZ], RZ ;  /* 0x000000ff00ff79a7 */ /* 0x0045e200081004ff */
[----:B-1----:R-:W-:-:S02]  /*2c00*/  LOP3.LUT P3, RZ, R6, 0x1, RZ, 0xc0, !PT ;  /* 0x0000000106ff7812 */ /* 0x002fc4000786c0ff */
[----:B------:R-:W-:-:S04]  /*2c10*/  SEL R5, RZ, 0x1, P0 ;  /* 0x00000001ff057807 */ /* 0x000fc80000000000 */
[----:B------:R-:W-:Y:S02]  /*2c20*/  LOP3.LUT R8, R8, R5, RZ, 0x3c, !PT ;  /* 0x0000000508087212 */ /* 0x000fe400078e3cff */
[----:B--2---:R-:W-:-:S04]  /*2c30*/  SEL R0, RZ, 0x1, P1 ;  /* 0x00000001ff007807 */ /* 0x004fc80000800000 */
[----:B------:R-:W-:Y:S01]  /*2c40*/  LOP3.LUT R9, R9, R0, RZ, 0x3c, !PT ;  /* 0x0000000009097212 */ /* 0x000fe200078e3cff */
[----:B------:R-:W-:Y:S06]  /*2c50*/  @P3 BRA `(.L_x_51) ;  /* 0xfffffffc002c3947 */ /* 0x000fec000383ffff */
[----:B------:R-:W-:Y:S01]  /*2c60*/  ULEA UR5, UR6, UR37, 0x3 ;  /* 0x0000002506057291 */ /* 0x000fe2000f8e18ff */
[----:B------:R-:W-:-:S08]  /*2c70*/  SHF.L.U32 R3, R12, 0x1f, RZ ;  /* 0x0000001f0c037819 */ /* 0x000fd000000006ff */
[----:B------:R-:W1:Y:S02]  /*2c80*/  SYNCS.PHASECHK.TRANS64 P0, [UR5+0xa0], R3 ;  /* 0x0000a003ff0075a7 */ /* 0x000e640008001005 */
[----:B-1----:R-:W-:Y:S05]  /*2c90*/  @P0 BRA `(.L_x_52) ;  /* 0x0000000000080947 */ /* 0x002fea0003800000 */
[----:B------:R-:W1:Y:S02]  /*2ca0*/  SYNCS.PHASECHK.TRANS64.TRYWAIT P0, [UR5+0xa0], R3 ;  /* 0x0000a003ff0075a7 */ /* 0x000e640008001105 */
[----:B-1----:R-:W-:Y:S05]  /*2cb0*/  @!P0 BRA `(.L_x_53) ;  /* 0x0000005c00d88947 */ /* 0x002fea0003800000 */
.L_x_52:
[----:B------:R-:W-:-:S04]  /*2cc0*/  UIADD3 UR4, UPT, UPT, UR6, 0x1, URZ ;  /* 0x0000000106047890 */ /* 0x000fc8000fffe0ff */
[----:B------:R-:W-:-:S04]  /*2cd0*/  UISETP.NE.AND UP0, UPT, UR4, 0x2, UPT ;  /* 0x000000020400788c */ /* 0x000fc8000bf05270 */
[----:B------:R-:W-:Y:S02]  /*2ce0*/  USEL UR7, URZ, 0x1, UP0 ;  /* 0x00000001ff077887 */ /* 0x000fe40008000000 */
[----:B------:R-:W-:-:S04]  /*2cf0*/  USEL UR4, UR4, URZ, UP0 ;  /* 0x000000ff04047287 */ /* 0x000fc80008000000 */
[----:B------:R-:W-:Y:S01]  /*2d00*/  ULEA UR4, UR4, UR37, 0x3 ;  /* 0x0000002504047291 */ /* 0x000fe2000f8e18ff */
[----:B-1----:R-:W-:-:S04]  /*2d10*/  LOP3.LUT R3, R12, UR7, RZ, 0x3c, !PT ;  /* 0x000000070c037c12 */ /* 0x002fc8000f8e3cff */
[----:B------:R-:W-:-:S04]  /*2d20*/  SHF.L.U32 R0, R3, 0x1f, RZ ;  /* 0x0000001f03007819 */ /* 0x000fc800000006ff */
[----:B------:R-:W1:Y:S02]  /*2d30*/  SYNCS.PHASECHK.TRANS64 P0, [UR4+0xa0], R0 ;  /* 0x0000a000ff0075a7 */ /* 0x000e640008001004 */
[----:B-1----:R-:W-:Y:S05]  /*2d40*/  @P0 EXIT ;  /* 0x000000000000094d */ /* 0x002fea0003800000 */
[----:B------:R-:W-:Y:S02]  /*2d50*/  SHF.L.U32 R3, R3, 0x1f, RZ ;  /* 0x0000001f03037819 */ /* 0x000fe400000006ff */
[----:B------:R-:W-:-:S07]  /*2d60*/  MOV R0, UR4 ;  /* 0x0000000400007c02 */ /* 0x000fce0008000f00 */
.L_x_54:
[----:B-1----:R1:W2:Y:S02]  /*2d70*/  SYNCS.PHASECHK.TRANS64.TRYWAIT P0, [R0+URZ+0xa0], R3 ;  /* 0x0000a003000075a7 */ /* 0x0022a400080011ff */
[----:B--2---:R-:W-:Y:S05]  /*2d80*/  @!P0 NANOSLEEP.SYNCS 0x989680 ;  /* 0x009896800000895d */ /* 0x004fea0003900000 */
[----:B------:R-:W2:Y:S02]  /*2d90*/  @!P0 SYNCS.PHASECHK.TRANS64 P0, [R0+URZ+0xa0], R3 ;  /* 0x0000a003000085a7 */ /* 0x000ea400080010ff */
[----:B--2---:R-:W-:Y:S05]  /*2da0*/  @P0 EXIT ;  /* 0x000000000000094d */ /* 0x004fea0003800000 */
[----:B------:R-:W-:Y:S05]  /*2db0*/  BRA `(.L_x_54) ;  /* 0xfffffffc00ec7947 */ /* 0x000fea000383ffff */
.L_x_47:
[----:B------:R-:W-:Y:S05]  /*2dc0*/  BRA.U UP4, `(.L_x_55) ;  /* 0x0000001104d87547 */ /* 0x000fea000b800000 */
[----:B------:R-:W-:Y:S01]  /*2dd0*/  UMOV UR6, 0x40 ;  /* 0x0000004000067882 */ /* 0x000fe20000000000 */
[----:B------:R-:W-:Y:S01]  /*2de0*/  NOP ;  /* 0x0000000000007918 */ /* 0x000fe20000000000 */
[----:B------:R-:W-:Y:S01]  /*2df0*/  ULEA UR6, UR37, UR6, 0x18 ;  /* 0x0000000625067291 */ /* 0x000fe2000f8ec0ff */
[----:B------:R-:W-:Y:S02]  /*2e00*/  UMOV UR7, 0x400 ;  /* 0x0000040000077882 */ /* 0x000fe40000000000 */
[----:B------:R-:W-:-:S06]  /*2e10*/  ULEA UR37, UR37, UR7, 0x18 ;  /* 0x0000000725257291 */ /* 0x000fcc000f8ec0ff */
[----:B------:R-:W1:Y:S02]  /*2e20*/  LDS.U8 R2, [UR6+0x1c] ;  /* 0x00001c06ff027984 */ /* 0x000e640008000000 */
[----:B-1----:R-:W-:-:S13]  /*2e30*/  ISETP.NE.AND P0, PT, R2, RZ, PT ;  /* 0x000000ff0200720c */ /* 0x002fda0003f05270 */
[----:B------:R-:W-:Y:S05]  /*2e40*/  @P0 BRA `(.L_x_56) ;  /* 0x0000000400080947 */ /* 0x000fea0003800000 */
[----:B------:R-:W-:Y:S02]  /*2e50*/  UISETP.NE.U32.AND UP0, UPT, UR5, 0x1, UPT ;  /* 0x000000010500788c */ /* 0x000fe4000bf05070 */
[----:B------:R-:W-:-:S07]  /*2e60*/  UIADD3 UR8, UPT, UPT, UR6, 0x8, URZ ;  /* 0x0000000806087890 */ /* 0x000fce000fffe0ff */
[----:B------:R-:W-:Y:S05]  /*2e70*/  BRA.U !UP0, `(.L_x_57) ;  /* 0x00000001089c7547 */ /* 0x000fea000b800000 */
[----:B------:R-:W-:Y:S01]  /*2e80*/  ELECT P0, URZ, PT ;  /* 0x0000000000ff782f */ /* 0x000fe20003800000 */
[----:B------:R-:W-:-:S12]  /*2e90*/  BSSY B0, `(.L_x_57) ;  /* 0x0000025000007945 */ /* 0x000fd80003800000 */
[----:B------:R-:W-:Y:S05]  /*2ea0*/  @!P0 BRA `(.L_x_58) ;  /* 0x00000000008c8947 */ /* 0x000fea0003800000 */
[----:B------:R-:W-:-:S05]  /*2eb0*/  UMOV UR7, 0x10 ;  /* 0x0000001000077882 */ /* 0x000fca0000000000 */
[----:B------:R-:W-:Y:S04]  /*2ec0*/  DEPBAR.LE SB1, 0x36 ;  /* 0x00009d800000791a */ /* 0x000fe80000000000 */
[----:B------:R-:W1:Y:S02]  /*2ed0*/  UTCATOMSWS.2CTA.FIND_AND_SET.ALIGN UP1, UR7, UR7 ;  /* 0x00000007000775e3 */ /* 0x000e640008220800 */
[----:B-1----:R-:W-:Y:S01]  /*2ee0*/  MOV R11, UR7 ;  /* 0x00000007000b7c02 */ /* 0x002fe20008000f00 */
[----:B------:R-:W-:Y:S06]  /*2ef0*/  BRA.U UP1, `(.L_x_59) ;  /* 0x0000000101187547 */ /* 0x000fec000b800000 */
.L_x_60:
[----:B------:R-:W-:Y:S05]  /*2f00*/  NANOSLEEP 0x64 ;  /* 0x000000640000795d */ /* 0x000fea0003800000 */
[----:B------:R-:W-:-:S05]  /*2f10*/  UMOV UR7, 0x10 ;  /* 0x0000001000077882 */ /* 0x000fca0000000000 */
[----:B------:R-:W-:Y:S04]  /*2f20*/  DEPBAR.LE SB1, 0x36 ;  /* 0x00009d800000791a */ /* 0x000fe80000000000 */
[----:B------:R-:W1:Y:S02]  /*2f30*/  UTCATOMSWS.2CTA.FIND_AND_SET.ALIGN UP1, UR7, UR7 ;  /* 0x00000007000775e3 */ /* 0x000e640008220800 */
[----:B-1----:R-:W-:Y:S01]  /*2f40*/  MOV R11, UR7 ;  /* 0x00000007000b7c02 */ /* 0x002fe20008000f00 */
[----:B------:R-:W-:Y:S05]  /*2f50*/  BRA.U !UP1, `(.L_x_60) ;  /* 0xfffffffd09e87547 */ /* 0x000fea000b83ffff */
.L_x_59:
[----:B------:R-:W1:Y:S01]  /*2f60*/  LDS R5, [UR6+0x10] ;  /* 0x00001006ff057984 */ /* 0x000e620008000800 */
[----:B------:R-:W-:Y:S01]  /*2f70*/  IMAD.U32 R3, RZ, RZ, UR37 ;  /* 0x00000025ff037e24 */ /* 0x000fe2000f8e00ff */
[----:B------:R-:W-:-:S03]  /*2f80*/  MOV R2, UR4 ;  /* 0x0000000400027c02 */ /* 0x000fc60008000f00 */
[----:B------:R-:W-:Y:S01]  /*2f90*/  VIADD R3, R3, 0x140 ;  /* 0x0000014003037836 */ /* 0x000fe20000000000 */
[----:B-1----:R-:W-:-:S04]  /*2fa0*/  SHF.L.U32 R5, R5, 0x1f, RZ ;  /* 0x0000001f05057819 */ /* 0x002fc800000006ff */
[----:B------:R-:W1:Y:S02]  /*2fb0*/  SYNCS.PHASECHK.TRANS64.TRYWAIT P0, [UR6+0x8], R5 ;  /* 0x00000805ff0075a7 */ /* 0x000e640008001106 */
[----:B-1----:R-:W-:Y:S05]  /*2fc0*/  @P0 BRA `(.L_x_61) ;  /* 0x0000000000080947 */ /* 0x002fea0003800000 */
[----:B------:R-:W1:Y:S02]  /*2fd0*/  SYNCS.PHASECHK.TRANS64.TRYWAIT P0, [UR6+0x8], R5 ;  /* 0x00000805ff0075a7 */ /* 0x000e640008001106 */
[----:B-1----:R-:W-:Y:S05]  /*2fe0*/  @!P0 BRA `(.L_x_62) ;  /* 0x0000005c00248947 */ /* 0x002fea0003800000 */
.L_x_61:
[----:B-1----:R-:W-:Y:S01]  /*2ff0*/  HFMA2 R4, -RZ, RZ, 0, 5.9604644775390625e-08 ;  /* 0x00000001ff047431 */ /* 0x002fe200000001ff */
[----:B------:R-:W-:Y:S01]  /*3000*/  UPRMT UR7, UR4, 0x654, UR8 ;  /* 0x0000065404077896 */ /* 0x000fe20008000008 */
[----:B------:R-:W-:Y:S01]  /*3010*/  IMAD.MOV.U32 R6, RZ, RZ, 0xffff ;  /* 0x0000ffffff067424 */ /* 0x000fe200078e00ff */
[----:B------:R-:W-:Y:S01]  /*3020*/  PRMT R2, R2, 0x654, R3 ;  /* 0x0000065402027816 */ /* 0x000fe20000000003 */
[----:B------:R-:W-:Y:S02]  /*3030*/  IMAD.MOV.U32 R5, RZ, RZ, 0x4 ;  /* 0x00000004ff057424 */ /* 0x000fe400078e00ff */
[----:B------:R-:W-:Y:S01]  /*3040*/  IMAD.SHL.U32 R9, R11, 0x20, RZ ;  /* 0x000000200b097824 */ /* 0x000fe200078e00ff */
[----:B------:R-:W-:Y:S02]  /*3050*/  MOV R3, UR7 ;  /* 0x0000000700037c02 */ /* 0x000fe40008000f00 */
[-C--:B------:R-:W-:Y:S01]  /*3060*/  SHF.L.U32 R7, R6, R11.reuse, RZ ;  /* 0x0000000b06077219 */ /* 0x080fe200000006ff */
[----:B------:R1:W-:Y:S01]  /*3070*/  SYNCS.ARRIVE.TRANS64.RED RZ, [UR7], R5 ;  /* 0x00000005ffff79a7 */ /* 0x0003e20008000407 */
[----:B------:R-:W-:Y:S01]  /*3080*/  SHF.L.U32 R6, R4, R11, RZ ;  /* 0x0000000b04067219 */ /* 0x000fe200000006ff */
[----:B------:R1:W-:Y:S04]  /*3090*/  STS [UR37+0x140], R9 ;  /* 0x00014009ff007988 */ /* 0x0003e80008000825 */
[----:B------:R1:W-:Y:S04]  /*30a0*/  STAS [R2.64], R11 ;  /* 0x0000000b02007dbd */ /* 0x0003e8000c0008ff */
[----:B------:R1:W-:Y:S04]  /*30b0*/  ATOMS.OR RZ, [UR6+0x14], R7 ;  /* 0x00001407ffff798c */ /* 0x0003e8000b000006 */
[----:B------:R1:W-:Y:S04]  /*30c0*/  ATOMS.OR RZ, [UR6+0x18], R6 ;  /* 0x00001806ffff798c */ /* 0x0003e8000b000006 */
[----:B------:R1:W-:Y:S02]  /*30d0*/  ATOMS.XOR RZ, [UR6+0x10], R4 ;  /* 0x00001004ffff798c */ /* 0x0003e4000b800006 */
.L_x_58:
[----:B------:R-:W-:Y:S05]  /*30e0*/  BSYNC B0 ;  /* 0x0000000000007941 */ /* 0x000fea0003800000 */
.L_x_57:
[----:B------:R-:W-:Y:S05]  /*30f0*/  BRA.U UP0, `(.L_x_63) ;  /* 0x00000001006c7547 */ /* 0x000fea000b800000 */
[----:B------:R-:W-:-:S03]  /*3100*/  UMOV UR7, 0xffffffff ;  /* 0xffffffff00077882 */ /* 0x000fc60000000000 */
[----:B------:R-:W-:Y:S05]  /*3110*/  BRA.DIV UR7, `(.L_x_64) ;  /* 0x0000005a07f07947 */ /* 0x000fea000b800000 */
[----:B------:R-:W-:-:S13]  /*3120*/  ELECT P6, URZ, PT ;  /* 0x0000000000ff782f */ /* 0x000fda00038c0000 */
.L_x_166:
[----:B------:R-:W-:Y:S05]  /*3130*/  @!P6 BRA `(.L_x_63) ;  /* 0x00000000005ce947 */ /* 0x000fea0003800000 */
[----:B-1----:R-:W1:Y:S02]  /*3140*/  LDS R3, [UR6+0x10] ;  /* 0x00001006ff037984 */ /* 0x002e640008000800 */
[----:B-1----:R-:W-:-:S04]  /*3150*/  SHF.L.U32 R3, R3, 0x1f, RZ ;  /* 0x0000001f03037819 */ /* 0x002fc800000006ff */
[----:B------:R-:W1:Y:S02]  /*3160*/  SYNCS.PHASECHK.TRANS64.TRYWAIT P0, [UR6+0x8], R3 ;  /* 0x00000803ff0075a7 */ /* 0x000e640008001106 */
[----:B-1----:R-:W-:Y:S05]  /*3170*/  @P0 BRA `(.L_x_65) ;  /* 0x0000000000080947 */ /* 0x002fea0003800000 */
[----:B------:R-:W1:Y:S02]  /*3180*/  SYNCS.PHASECHK.TRANS64.TRYWAIT P0, [UR6+0x8], R3 ;  /* 0x00000803ff0075a7 */ /* 0x000e640008001106 */
[----:B-1----:R-:W-:Y:S05]  /*3190*/  @!P0 BRA `(.L_x_66) ;  /* 0x0000005800f08947 */ /* 0x002fea0003800000 */
.L_x_65:
[----:B------:R-:W2:Y:S01]  /*31a0*/  LDS R5, [UR37+0x140] ;  /* 0x00014025ff057984 */ /* 0x000ea20008000800 */
[----:B-1----:R-:W-:Y:S02]  /*31b0*/  HFMA2 R2, -RZ, RZ, 0, 5.9604644775390625e-08 ;  /* 0x00000001ff027431 */ /* 0x002fe400000001ff */
[----:B------:R-:W-:Y:S01]  /*31c0*/  IMAD.MOV.U32 R3, RZ, RZ, 0xffff ;  /* 0x0000ffffff037424 */ /* 0x000fe200078e00ff */
[----:B------:R-:W-:Y:S01]  /*31d0*/  UPRMT UR7, UR4, 0x654, UR8 ;  /* 0x0000065404077896 */ /* 0x000fe20008000008 */
[----:B--2---:R-:W-:-:S03]  /*31e0*/  IMAD.SHL.U32 R4, R5, 0x20, RZ ;  /* 0x0000002005047824 */ /* 0x004fc600078e00ff */
[-C--:B------:R-:W-:Y:S02]  /*31f0*/  SHF.L.U32 R3, R3, R5.reuse, RZ ;  /* 0x0000000503037219 */ /* 0x080fe400000006ff */
[----:B------:R-:W-:Y:S01]  /*3200*/  SHF.L.U32 R5, R2, R5, RZ ;  /* 0x0000000502057219 */ /* 0x000fe200000006ff */
[----:B------:R2:W-:Y:S04]  /*3210*/  STS [UR37+0x140], R4 ;  /* 0x00014004ff007988 */ /* 0x0005e80008000825 */
[----:B------:R2:W-:Y:S04]  /*3220*/  ATOMS.OR RZ, [UR6+0x14], R3 ;  /* 0x00001403ffff798c */ /* 0x0005e8000b000006 */
[----:B------:R2:W-:Y:S01]  /*3230*/  ATOMS.OR RZ, [UR6+0x18], R5 ;  /* 0x00001805ffff798c */ /* 0x0005e2000b000006 */
[----:B------:R-:W-:Y:S03]  /*3240*/  SYNCS.ARRIVE.TRANS64.RED.A1T0 RZ, [UR7], RZ ;  /* 0x000000ffffff79a7 */ /* 0x000fe60008100407 */
[----:B------:R2:W-:Y:S01]  /*3250*/  ATOMS.XOR RZ, [UR6+0x10], R2 ;  /* 0x00001002ffff798c */ /* 0x0005e2000b800006 */
[----:B------:R-:W-:Y:S05]  /*3260*/  BRA `(.L_x_63) ;  /* 0x0000000000107947 */ /* 0x000fea0003800000 */
.L_x_56:
[----:B------:R-:W-:-:S05]  /*3270*/  MOV R2, 0xffffffff ;  /* 0xffffffff00027802 */ /* 0x000fca0000000f00 */
[----:B------:R1:W-:Y:S02]  /*3280*/  STS [UR37+0x140], R2 ;  /* 0x00014002ff007988 */ /* 0x0003e40008000825 */
[----:B-1----:R-:W-:Y:S02]  /*3290*/  MOV R2, 0x32b0 ;  /* 0x000032b000027802 */ /* 0x002fe40000000f00 */
[----:B-----5:R-:W-:Y:S05]  /*32a0*/  CALL.REL.NOINC `($__internal_1_$__cuda_sm10x_tcgen05_guardrail_trap_phase_invalid_during_alloc) ;  /* 0x0000006000c47944 */ /* 0x020fea0003c00000 */
.L_x_63:
[----:B------:R-:W-:Y:S05]  /*32b0*/  WARPSYNC.ALL ;  /* 0x0000000000007948 */ /* 0x000fea0003800000 */
[----:B------:R-:W3:Y:S01]  /*32c0*/  S2UR UR7, SR_CgaCtaId ;  /* 0x00000000000779c3 */ /* 0x000ee20000008800 */
[----:B------:R-:W-:Y:S01]  /*32d0*/  UMOV UR6, 0x400 ;  /* 0x0000040000067882 */ /* 0x000fe20000000000 */
[----:B------:R-:W-:-:S06]  /*32e0*/  NOP ;  /* 0x0000000000007918 */ /* 0x000fcc0000000000 */
[----:B------:R-:W-:Y:S06]  /*32f0*/  BAR.ARV 0x6, 0xa0 ;  /* 0x0182800000007b1d */ /* 0x000fec0000002000 */
[----:B------:R-:W4:Y:S01]  /*3300*/  LDCU UR8, c[0x0][0x38c] ;  /* 0x00007180ff0877ac */ /* 0x000f220008000800 */
[----:B------:R-:W-:Y:S01]  /*3310*/  LOP3.LUT R0, R0, 0xffff, RZ, 0xc0, !PT ;  /* 0x0000ffff00007812 */ /* 0x000fe200078ec0ff */
[----:B-1----:R-:W-:Y:S01]  /*3320*/  IMAD.MOV.U32 R9, RZ, RZ, 0x1 ;  /* 0x00000001ff097424 */ /* 0x002fe200078e00ff */
[----:B------:R-:W-:Y:S01]  /*3330*/  LOP3.LUT R8, R8, 0xffff, RZ, 0xc0, !PT ;  /* 0x0000ffff08087812 */ /* 0x000fe200078ec0ff */
[----:B------:R-:W-:Y:S01]  /*3340*/  UMOV UR19, URZ ;  /* 0x000000ff00137c82 */ /* 0x000fe20008000000 */
[----:B------:R-:W-:Y:S01]  /*3350*/  R2UR UR11, R0 ;  /* 0x00000000000b72ca */ /* 0x000fe200000e0000 */
[----:B------:R-:W-:Y:S01]  /*3360*/  UMOV UR18, URZ ;  /* 0x000000ff00127c82 */ /* 0x000fe20008000000 */
[----:B------:R-:W-:Y:S01]  /*3370*/  R2UR UR12, R8 ;  /* 0x00000000080c72ca */ /* 0x000fe200000e0000 */
[----:B------:R-:W-:Y:S01]  /*3380*/  IMAD.MOV.U32 R8, RZ, RZ, RZ ;  /* 0x000000ffff087224 */ /* 0x000fe200078e00ff */
[----:B------:R-:W-:Y:S01]  /*3390*/  UMOV UR17, URZ ;  /* 0x000000ff00117c82 */ /* 0x000fe20008000000 */
[----:B---3--:R-:W-:-:S02]  /*33a0*/  ULEA UR7, UR7, UR6, 0x18 ;  /* 0x0000000607077291 */ /* 0x008fc4000f8ec0ff */
[----:B------:R-:W-:Y:S02]  /*33b0*/  UISETP.NE.AND UP2, UPT, UR5, URZ, UPT ;  /* 0x000000ff0500728c */ /* 0x000fe4000bf45270 */
[----:B------:R-:W-:Y:S02]  /*33c0*/  UIADD3 UR13, UPT, UPT, UR7, 0x8400, URZ ;  /* 0x00008400070d7890 */ /* 0x000fe4000fffe0ff */
[----:B------:R-:W-:Y:S02]  /*33d0*/  UIADD3 UR14, UPT, UPT, UR7, 0x18400, URZ ;  /* 0x00018400070e7890 */ /* 0x000fe4000fffe0ff */
[----:B----4-:R-:W-:Y:S01]  /*33e0*/  UIADD3 UR8, UPT, UPT, UR8, 0x1f, URZ ;  /* 0x0000001f08087890 */ /* 0x010fe2000fffe0ff */
[----:B--2---:R-:W1:Y:S01]  /*33f0*/  LDS R2, [UR7+0x140] ;  /* 0x00014007ff027984 */ /* 0x004e620008000800 */
[----:B------:R-:W-:Y:S02]  /*3400*/  USHF.R.U32.HI UR13, URZ, 0x4, UR13 ;  /* 0x00000004ff0d7899 */ /* 0x000fe4000801160d */
[----:B------:R-:W-:-:S02]  /*3410*/  USHF.R.S32.HI UR6, URZ, 0x1f, UR8 ;  /* 0x0000001fff067899 */ /* 0x000fc40008011408 */
[----:B------:R-:W-:Y:S02]  /*3420*/  USHF.R.U32.HI UR14, URZ, 0x4, UR14 ;  /* 0x00000004ff0e7899 */ /* 0x000fe4000801160e */
[----:B------:R-:W-:Y:S02]  /*3430*/  ULEA.HI UR6, UR6, UR8, URZ, 0x5 ;  /* 0x0000000806067291 */ /* 0x000fe4000f8f28ff */
[----:B------:R-:W-:Y:S02]  /*3440*/  ULOP3.LUT UR13, UR13, 0x3fff, URZ, 0xc0, !UPT ;  /* 0x00003fff0d0d7892 */ /* 0x000fe4000f8ec0ff */
[----:B------:R-:W-:Y:S02]  /*3450*/  USHF.R.S32.HI UR6, URZ, 0x5, UR6 ;  /* 0x00000005ff067899 */ /* 0x000fe40008011406 */
[----:B------:R-:W-:Y:S02]  /*3460*/  ULOP3.LUT UR14, UR14, 0x3fff, URZ, 0xc0, !UPT ;  /* 0x00003fff0e0e7892 */ /* 0x000fe4000f8ec0ff */
[----:B------:R-:W-:Y:S01]  /*3470*/  UISETP.LT.AND UP0, UPT, UR6, 0x1, UPT ;  /* 0x000000010600788c */ /* 0x000fe2000bf01270 */
[----:B------:R-:W-:Y:S01]  /*3480*/  UMOV UR28, 0x0 ;  /* 0x00000000001c7882 */ /* 0x000fe20000000000 */
[----:B------:R-:W-:Y:S01]  /*3490*/  UMOV UR29, 0x10100910 ;  /* 0x10100910001d7882 */ /* 0x000fe20000000000 */
[----:B------:R-:W-:-:S02]  /*34a0*/  ULOP3.LUT UR13, UR13, 0x10000, URZ, 0xfc, !UPT ;  /* 0x000100000d0d7892 */ /* 0x000fc4000f8efcff */
[----:B------:R-:W-:Y:S02]  /*34b0*/  ULOP3.LUT UR14, UR14, 0x10000, URZ, 0xfc, !UPT ;  /* 0x000100000e0e7892 */ /* 0x000fe4000f8efcff */
[----:B------:R-:W-:Y:S01]  /*34c0*/  USEL UR20, UR6, 0x1, !UP0 ;  /* 0x0000000106147887 */ /* 0x000fe2000c000000 */
[----:B------:R-:W-:Y:S01]  /*34d0*/  UMOV UR26, 0x0 ;  /* 0x00000000001a7882 */ /* 0x000fe20000000000 */
[----:B------:R-:W-:Y:S01]  /*34e0*/  UMOV UR27, 0x10100910 ;  /* 0x10100910001b7882 */ /* 0x000fe20000000000 */
[----:B------:R-:W-:Y:S01]  /*34f0*/  UMOV UR24, 0x0 ;  /* 0x0000000000187882 */ /* 0x000fe20000000000 */
[----:B------:R-:W-:Y:S01]  /*3500*/  UMOV UR25, 0x10100910 ;  /* 0x1010091000197882 */ /* 0x000fe20000000000 */
[----:B------:R-:W-:Y:S01]  /*3510*/  UMOV UR22, 0x0 ;  /* 0x0000000000167882 */ /* 0x000fe20000000000 */
[----:B------:R-:W-:Y:S01]  /*3520*/  UMOV UR23, 0x10100910 ;  /* 0x1010091000177882 */ /* 0x000fe20000000000 */
[----:B-1----:R-:W-:Y:S02]  /*3530*/  R2UR UR21, R2 ;  /* 0x00000000021572ca */ /* 0x002fe400000e0000 */
[----:B------:R-:W-:-:S13]  /*3540*/  CS2R R2, SRZ ;  /* 0x0000000000027805 */ /* 0x000fda000001ff00 */
.L_x_74:
[C---:B------:R-:W-:Y:S02]  /*3550*/  LEA R0, R8.reuse, UR7, 0x3 ;  /* 0x0000000708007c11 */ /* 0x040fe4000f8e18ff */
[----:B------:R-:W-:Y:S02]  /*3560*/  SHF.L.U32 R5, R3, 0x1f, RZ ;  /* 0x0000001f03057819 */ /* 0x000fe400000006ff */
[----:B------:R-:W-:Y:S02]  /*3570*/  LEA R4, R8, UR7, 0x4 ;  /* 0x0000000708047c11 */ /* 0x000fe4000f8e20ff */
[----:B------:R-:W1:Y:S02]  /*3580*/  SYNCS.PHASECHK.TRANS64.TRYWAIT P0, [R0+URZ+0x90], R5 ;  /* 0x00009005000075a7 */ /* 0x000e6400080011ff */
[----:B-1-34-:R-:W-:Y:S05]  /*3590*/  @!P0 BRA `(.L_x_67) ;  /* 0x0000005800088947 */ /* 0x01afea0003800000 */
.L_x_167:
[----:B-1----:R-:W1:Y:S01]  /*35a0*/  LDS.128 R4, [R4+0x120] ;  /* 0x0001200004047984 */ /* 0x002e620000000c00 */
[----:B------:R-:W-:Y:S02]  /*35b0*/  VIADD R0, R0, 0xa0 ;  /* 0x000000a000007836 */ /* 0x000fe40000000000 */
[----:B------:R-:W-:Y:S01]  /*35c0*/  VIADD R8, R8, 0x1 ;  /* 0x0000000108087836 */ /* 0x000fe20000000000 */
[----:B------:R-:W-:Y:S01]  /*35d0*/  @!PT LDS RZ, [RZ] ;  /* 0x00000000fffff984 */ /* 0x000fe20000000800 */
[----:B------:R-:W-:Y:S01]  /*35e0*/  @!PT LDS RZ, [RZ] ;  /* 0x00000000fffff984 */ /* 0x000fe20000000800 */
[----:B------:R-:W-:Y:S01]  /*35f0*/  @!PT LDS RZ, [RZ] ;  /* 0x00000000fffff984 */ /* 0x000fe20000000800 */
[----:B------:R-:W-:Y:S01]  /*3600*/  @!PT LDS RZ, [RZ] ;  /* 0x00000000fffff984 */ /* 0x000fe20000000800 */
[----:B------:R2:W-:Y:S06]  /*3610*/  MEMBAR.ALL.CTA ;  /* 0x0000000000007992 */ /* 0x0005ec0000008000 */
[----:B--2---:R-:W2:Y:S01]  /*3620*/  FENCE.VIEW.ASYNC.S ;  /* 0x00000000000073c6 */ /* 0x004ea20000000000 */
[----:B------:R-:W-:-:S04]  /*3630*/  PRMT R0, RZ, 0x654, R0 ;  /* 0x00000654ff007816 */ /* 0x000fc80000000000 */
[----:B--2---:R2:W-:Y:S01]  /*3640*/  SYNCS.ARRIVE.TRANS64.RED.A1T0 RZ, [R0+URZ], RZ ;  /* 0x000000ff00ff79a7 */ /* 0x0045e200081004ff */
[----:B-1----:R-:W-:Y:S01]  /*3650*/  LOP3.LUT P1, RZ, R6, 0x1, RZ, 0xc0, !PT ;  /* 0x0000000106ff7812 */ /* 0x002fe2000782c0ff */
[----:B--2---:R-:W-:-:S12]  /*3660*/  BRA.U UP2, `(.L_x_68) ;  /* 0x0000000502087547 */ /* 0x004fd8000b800000 */
[----:B------:R-:W1:Y:S01]  /*3670*/  LDCU UR8, c[0x0][0x38c] ;  /* 0x00007180ff0877ac */ /* 0x000e620008000800 */
[----:B------:R-:W-:Y:S02]  /*3680*/  PLOP3.LUT P2, PT, PT, PT, PT, 0x80, 0x8 ;  /* 0x000000000008781c */ /* 0x000fe40003f4f070 */
[----:B------:R-:W-:Y:S01]  /*3690*/  SHF.L.U32 R5, R9, 0x1f, RZ ;  /* 0x0000001f09057819 */ /* 0x000fe200000006ff */
[----:B------:R-:W-:Y:S02]  /*36a0*/  ULEA UR9, UR19, UR7, 0x3 ;  /* 0x0000000713097291 */ /* 0x000fe4000f8e18ff */
[----:B------:R-:W-:Y:S02]  /*36b0*/  ULEA UR10, UR19, UR21, 0x6 ;  /* 0x00000015130a7291 */ /* 0x000fe4000f8e30ff */
[----:B-1----:R-:W-:-:S06]  /*36c0*/  UISETP.GE.AND UP0, UPT, UR8, 0x1, UPT ;  /* 0x000000010800788c */ /* 0x002fcc000bf06270 */
[----:B------:R-:W-:-:S05]  /*36d0*/  PLOP3.LUT P0, PT, PT, PT, UP0, 0x80, 0x8 ;  /* 0x000000000008781c */ /* 0x000fca0003f0f008 */
[----:B------:R-:W-:-:S08]  /*36e0*/  @UP0 ULEA UR8, UR18, UR7, 0x3 ;  /* 0x0000000712080291 */ /* 0x000fd0000f8e18ff */
[----:B------:R-:W-:-:S04]  /*36f0*/  @P0 SHF.L.U32 R0, R2, 0x1f, RZ ;  /* 0x0000001f02000819 */ /* 0x000fc800000006ff */
[----:B------:R1:W2:Y:S01]  /*3700*/  @P0 SYNCS.PHASECHK.TRANS64.TRYWAIT P2, [UR8], R0 ;  /* 0x00000000ff0005a7 */ /* 0x0002a20008041108 */
[----:B------:R-:W3:Y:S02]  /*3710*/  SYNCS.PHASECHK.TRANS64.TRYWAIT P0, [UR9+0xd0], R5 ;  /* 0x0000d005ff0075a7 */ /* 0x000ee40008001109 */
[----:B-123--:R-:W-:Y:S05]  /*3720*/  @!P0 BRA `(.L_x_69) ;  /* 0x0000005400b88947 */ /* 0x00efea0003800000 */
.L_x_169:
[----:B------:R-:W-:Y:S01]  /*3730*/  UMOV UR16, UR17 ;  /* 0x0000001100107c82 */ /* 0x000fe20008000000 */
[----:B------:R-:W-:Y:S05]  /*3740*/  BRA.U !UP0, `(.L_x_70) ;  /* 0x0000000108c07547 */ /* 0x000fea000b800000 */
[----:B------:R-:W-:Y:S02]  /*3750*/  UIADD3 UR16, UPT, UPT, UR20, UR17, URZ ;  /* 0x0000001114107290 */ /* 0x000fe4000fffe0ff */
[----:B------:R-:W-:Y:S01]  /*3760*/  UPLOP3.LUT UP3, UPT, UPT, UPT, UPT, 0x40, 0x4 ;  /* 0x000000000004789c */ /* 0x000fe20003f6e870 */
[----:B------:R-:W-:Y:S01]  /*3770*/  UMOV UR15, UR6 ;  /* 0x00000006000f7c82 */ /* 0x000fe20008000000 */
[----:B------:R-:W-:-:S09]  /*3780*/  UMOV UR46, UR18 ;  /* 0x00000012002e7c82 */ /* 0x000fd20008000000 */
.L_x_73:
[----:B--2---:R-:W-:Y:S01]  /*3790*/  ULEA UR8, UR46, UR7, 0x3 ;  /* 0x000000072e087291 */ /* 0x004fe2000f8e18ff */
[----:B---3--:R-:W-:Y:S11]  /*37a0*/  @P2 BRA `(.L_x_71) ;  /* 0x00000000000c2947 */ /* 0x008ff60003800000 */
[----:B-1----:R-:W-:Y:S04]  /*37b0*/  SHF.L.U32 R5, R2, 0x1f, RZ ;  /* 0x0000001f02057819 */ /* 0x002fe800000006ff */
[----:B------:R-:W1:Y:S02]  /*37c0*/  SYNCS.PHASECHK.TRANS64.TRYWAIT P0, [UR8], R5 ;  /* 0x00000005ff0075a7 */ /* 0x000e640008001108 */
[----:B-1----:R-:W-:Y:S05]  /*37d0*/  @!P0 BRA `(.L_x_72) ;  /* 0x0000005400a48947 */ /* 0x002fea0003800000 */
.L_x_71:
[----:B------:R-:W-:Y:S01]  /*37e0*/  UISETP.NE.AND UP0, UPT, UR15, 0x1, UPT ;  /* 0x000000010f00788c */ /* 0x000fe2000bf05270 */
[----:B------:R-:W-:Y:S01]  /*37f0*/  PLOP3.LUT P2, PT, PT, PT, PT, 0x80, 0x8 ;  /* 0x000000000008781c */ /* 0x000fe20003f4f070 */
[----:B------:R-:W-:Y:S02]  /*3800*/  UIADD3 UR18, UPT, UPT, UR46, 0x1, URZ ;  /* 0x000000012e127890 */ /* 0x000fe4000fffe0ff */
[----:B------:R-:W-:Y:S02]  /*3810*/  ULEA UR32, UR46, UR14, 0x8 ;  /* 0x0000000e2e207291 */ /* 0x000fe4000f8e40ff */
[----:B------:R-:W-:Y:S01]  /*3820*/  UISETP.NE.AND UP1, UPT, UR18, 0x4, UPT ;  /* 0x000000041200788c */ /* 0x000fe2000bf25270 */
[----:B------:R-:W-:Y:S01]  /*3830*/  PLOP3.LUT P0, PT, PT, PT, UP0, 0x80, 0x8 ;  /* 0x000000000008781c */ /* 0x000fe20003f0f008 */
[----:B------:R-:W-:Y:S02]  /*3840*/  UIADD3 UR44, UPT, UPT, UR32, 0x2, URZ ;  /* 0x00000002202c7890 */ /* 0x000fe4000fffe0ff */
[----:B------:R-:W-:Y:S02]  /*3850*/  USEL UR31, URZ, 0x1, UP1 ;  /* 0x00000001ff1f7887 */ /* 0x000fe40008800000 */
[----:B------:R-:W-:Y:S02]  /*3860*/  USEL UR18, UR18, URZ, UP1 ;  /* 0x000000ff12127287 */ /* 0x000fe40008800000 */
[----:B------:R-:W-:Y:S02]  /*3870*/  UIADD3 UR40, UPT, UPT, UR32, 0x4, URZ ;  /* 0x0000000420287890 */ /* 0x000fe4000fffe0ff */
[----:B------:R-:W-:Y:S01]  /*3880*/  @UP0 ULEA UR30, UR18, UR7, 0x3 ;  /* 0x00000007121e0291 */ /* 0x000fe2000f8e18ff */
[----:B------:R-:W-:Y:S01]  /*3890*/  LOP3.LUT R2, R2, UR31, RZ, 0x3c, !PT ;  /* 0x0000001f02027c12 */ /* 0x000fe2000f8e3cff */
[----:B------:R-:W-:Y:S02]  /*38a0*/  UIADD3 UR36, UPT, UPT, UR32, 0x6, URZ ;  /* 0x0000000620247890 */ /* 0x000fe4000fffe0ff */
[----:B------:R-:W-:Y:S01]  /*38b0*/  UIADD3 UR8, UPT, UPT, UR8, 0x20, URZ ;  /* 0x0000002008087890 */ /* 0x000fe2000fffe0ff */
[----:B-1----:R-:W-:Y:S01]  /*38c0*/  @P0 SHF.L.U32 R0, R2, 0x1f, RZ ;  /* 0x0000001f02000819 */ /* 0x002fe200000006ff */
[----:B------:R-:W-:Y:S02]  /*38d0*/  UIADD3 UR17, UPT, UPT, UR17, 0x1, URZ ;  /* 0x0000000111117890 */ /* 0x000fe4000fffe0ff */
[----:B------:R-:W-:Y:S01]  /*38e0*/  UIADD3 UR15, UPT, UPT, UR15, -0x1, URZ ;  /* 0xffffffff0f0f7890 */ /* 0x000fe2000fffe0ff */
[----:B------:R2:W3:Y:S01]  /*38f0*/  @P0 SYNCS.PHASECHK.TRANS64.TRYWAIT P2, [UR30], R0 ;  /* 0x00000000ff0005a7 */ /* 0x0004e2000804111e */
[----:B------:R-:W-:Y:S02]  /*3900*/  ULEA UR30, UR46, UR13, 0xa ;  /* 0x0000000d2e1e7291 */ /* 0x000fe4000f8e50ff */
[----:B------:R-:W-:Y:S02]  /*3910*/  UISETP.NE.AND UP0, UPT, UR17, UR16, UPT ;  /* 0x000000101100728c */ /* 0x000fe4000bf05270 */
[----:B------:R-:W-:Y:S02]  /*3920*/  UIADD3 UR42, UPT, UPT, UR30, 0x2, URZ ;  /* 0x000000021e2a7890 */ /* 0x000fe4000fffe0ff */
[----:B------:R-:W-:Y:S02]  /*3930*/  UIADD3 UR38, UPT, UPT, UR30, 0x4, URZ ;  /* 0x000000041e267890 */ /* 0x000fe4000fffe0ff */
[----:B------:R-:W-:Y:S01]  /*3940*/  UIADD3 UR34, UPT, UPT, UR30, 0x6, URZ ;  /* 0x000000061e227890 */ /* 0x000fe2000fffe0ff */
[----:B------:R-:W-:Y:S01]  /*3950*/  UMOV UR33, 0x40004040 ;  /* 0x4000404000217882 */ /* 0x000fe20000000000 */
[----:B------:R-:W-:Y:S01]  /*3960*/  UMOV UR31, 0x40004040 ;  /* 0x40004040001f7882 */ /* 0x000fe20000000000 */
[----:B------:R-:W-:Y:S01]  /*3970*/  UMOV UR45, 0x40004040 ;  /* 0x40004040002d7882 */ /* 0x000fe20000000000 */
[----:B------:R2:W-:Y:S01]  /*3980*/  UTCHMMA.2CTA gdesc[UR30], gdesc[UR32], tmem[UR10], tmem[UR28], idesc[UR29], UP3 ;  /* 0x00ff1c201e0075ea */ /* 0x0005e20009a0000a */
[----:B------:R-:W-:Y:S01]  /*3990*/  UPLOP3.LUT UP3, UPT, UPT, UPT, UPT, 0x80, 0x8 ;  /* 0x000000000008789c */ /* 0x000fe20003f6f070 */
[----:B------:R-:W-:Y:S01]  /*39a0*/  UMOV UR43, 0x40004040 ;  /* 0x40004040002b7882 */ /* 0x000fe20000000000 */
[----:B------:R-:W-:Y:S01]  /*39b0*/  UMOV UR41, 0x40004040 ;  /* 0x4000404000297882 */ /* 0x000fe20000000000 */
[----:B------:R2:W-:Y:S01]  /*39c0*/  UTCHMMA.2CTA gdesc[UR42], gdesc[UR44], tmem[UR10], tmem[UR26], idesc[UR27], UPT ;  /* 0x00ff1a2c2a0075ea */ /* 0x0005e2000ba0000a */
[----:B------:R-:W-:Y:S01]  /*39d0*/  UMOV UR39, 0x40004040 ;  /* 0x4000404000277882 */ /* 0x000fe20000000000 */
[----:B------:R-:W-:Y:S01]  /*39e0*/  UMOV UR37, 0x40004040 ;  /* 0x4000404000257882 */ /* 0x000fe20000000000 */
[----:B------:R-:W-:Y:S01]  /*39f0*/  UMOV UR35, 0x40004040 ;  /* 0x4000404000237882 */ /* 0x000fe20000000000 */
[----:B------:R2:W-:Y:S01]  /*3a00*/  UTCHMMA.2CTA gdesc[UR38], gdesc[UR40], tmem[UR10], tmem[UR24], idesc[UR25], UPT ;  /* 0x00ff1828260075ea */ /* 0x0005e2000ba0000a */
[----:B------:R2:W-:Y:S01]  /*3a10*/  UTCHMMA.2CTA gdesc[UR34], gdesc[UR36], tmem[UR10], tmem[UR22], idesc[UR23], UPT ;  /* 0x00ff1624220075ea */ /* 0x0005e2000ba0000a */
[----:B------:R2:W-:Y:S01]  /*3a20*/  UTCBAR.2CTA.MULTICAST [UR8], URZ, UR12 ;  /* 0x000000ff080073e9 */ /* 0x0005e2000820080c */
[----:B------:R-:W-:Y:S01]  /*3a30*/  UMOV UR46, UR18 ;  /* 0x00000012002e7c82 */ /* 0x000fe20008000000 */
[----:B------:R-:W-:Y:S05]  /*3a40*/  BRA.U UP0, `(.L_x_73) ;  /* 0xfffffffd00507547 */ /* 0x000fea000b83ffff */
.L_x_70:
[----:B------:R-:W-:Y:S01]  /*3a50*/  UIADD3 UR9, UPT, UPT, UR9, 0xb0, URZ ;  /* 0x000000b009097890 */ /* 0x000fe2000fffe0ff */
[----:B------:R-:W-:-:S08]  /*3a60*/  UMOV UR17, UR16 ;  /* 0x0000001000117c82 */ /* 0x000fd00008000000 */
[----:B------:R4:W-:Y:S01]  /*3a70*/  UTCBAR.2CTA.MULTICAST [UR9], URZ, UR11 ;  /* 0x000000ff090073e9 */ /* 0x0009e2000820080b */
[----:B------:R-:W-:Y:S02]  /*3a80*/  NOP ;  /* 0x0000000000007918 */ /* 0x000fe40000000000 */
.L_x_68:
[----:B------:R-:W-:Y:S01]  /*3a90*/  UIADD3 UR19, UPT, UPT, UR19, 0x1, URZ ;  /* 0x0000000113137890 */ /* 0x000fe2000fffe0ff */
[----:B------:R-:W-:-:S03]  /*3aa0*/  ISETP.NE.AND P0, PT, R8, 0x2, PT ;  /* 0x000000020800780c */ /* 0x000fc60003f05270 */
[----:B------:R-:W-:Y:S01]  /*3ab0*/  UISETP.NE.AND UP0, UPT, UR19, 0x4, UPT ;  /* 0x000000041300788c */ /* 0x000fe2000bf05270 */
[----:B-12---:R-:W-:Y:S02]  /*3ac0*/  SEL R0, RZ, 0x1, P0 ;  /* 0x00000001ff007807 */ /* 0x006fe40000000000 */
[----:B------:R-:W-:Y:S01]  /*3ad0*/  SEL R8, R8, RZ, P0 ;  /* 0x000000ff08087207 */ /* 0x000fe20000000000 */
[----:B------:R-:W-:Y:S01]  /*3ae0*/  USEL UR8, URZ, 0x1, UP0 ;  /* 0x00000001ff087887 */ /* 0x000fe20008000000 */
[----:B------:R-:W-:Y:S01]  /*3af0*/  LOP3.LUT R3, R3, R0, RZ, 0x3c, !PT ;  /* 0x0000000003037212 */ /* 0x000fe200078e3cff */
[----:B------:R-:W-:-:S04]  /*3b00*/  USEL UR19, UR19, URZ, UP0 ;  /* 0x000000ff13137287 */ /* 0x000fc80008000000 */
[----:B------:R-:W-:Y:S01]  /*3b10*/  LOP3.LUT R9, R9, UR8, RZ, 0x3c, !PT ;  /* 0x0000000809097c12 */ /* 0x000fe2000f8e3cff */
[----:B------:R-:W-:Y:S07]  /*3b20*/  @P1 BRA `(.L_x_74) ;  /* 0xfffffff800881947 */ /* 0x000fee000383ffff */
[----:B------:R-:W1:Y:S01]  /*3b30*/  S2UR UR6, SR_CgaCtaId ;  /* 0x00000000000679c3 */ /* 0x000e620000008800 */
[----:B------:R-:W-:Y:S01]  /*3b40*/  ELECT P0, URZ, PT ;  /* 0x0000000000ff782f */ /* 0x000fe20003800000 */
[----:B------:R-:W-:Y:S01]  /*3b50*/  HFMA2 R0, -RZ, RZ, 0, 5.9604644775390625e-08 ;  /* 0x00000001ff007431 */ /* 0x000fe200000001ff */
[----:B------:R-:W-:-:S05]  /*3b60*/  UMOV UR8, 0x40 ;  /* 0x0000004000087882 */ /* 0x000fca0000000000 */
[----:B------:R-:W-:Y:S01]  /*3b70*/  UVIRTCOUNT.DEALLOC.SMPOOL 0x80 ;  /* 0x000000800000784c */ /* 0x000fe20000000000 */
[----:B------:R-:W-:Y:S02]  /*3b80*/  UISETP.NE.AND UP0, UPT, UR5, URZ, UPT ;  /* 0x000000ff0500728c */ /* 0x000fe4000bf05270 */
[----:B-1----:R-:W-:-:S09]  /*3b90*/  ULEA UR6, UR6, UR8, 0x18 ;  /* 0x0000000806067291 */ /* 0x002fd2000f8ec0ff */
[----:B------:R1:W-:Y:S01]  /*3ba0*/  @P0 STS.U8 [UR6+0x1c], R0 ;  /* 0x00001c00ff000988 */ /* 0x0003e20008000006 */
[----:B------:R-:W-:Y:S05]  /*3bb0*/  BRA.U UP0, `(.L_x_75) ;  /* 0x0000000100a07547 */ /* 0x000fea000b800000 */
[----:B------:R-:W-:Y:S01]  /*3bc0*/  UIADD3 UR5, UPT, UPT, UR7, 0xd0, URZ ;  /* 0x000000d007057890 */ /* 0x000fe2000fffe0ff */
[----:B------:R-:W-:-:S03]  /*3bd0*/  SHF.L.U32 R3, R9, 0x1f, RZ ;  /* 0x0000001f09037819 */ /* 0x000fc600000006ff */
[----:B------:R-:W-:-:S09]  /*3be0*/  ULEA UR8, UR19, UR5, 0x3 ;  /* 0x0000000513087291 */ /* 0x000fd2000f8e18ff */
[----:B------:R-:W2:Y:S02]  /*3bf0*/  SYNCS.PHASECHK.TRANS64.TRYWAIT P0, [UR8], R3 ;  /* 0x00000003ff0075a7 */ /* 0x000ea40008001108 */
[----:B--2---:R-:W-:Y:S05]  /*3c00*/  @!P0 BRA `(.L_x_76) ;  /* 0x0000005000b08947 */ /* 0x004fea0003800000 */
.L_x_172:
[----:B----4-:R-:W-:-:S04]  /*3c10*/  UIADD3 UR9, UPT, UPT, UR19, 0x1, URZ ;  /* 0x0000000113097890 */ /* 0x010fc8000fffe0ff */
        /* <DEDUP_REMOVED lines=8> */
.L_x_174:
        /* <DEDUP_REMOVED lines=9> */
.L_x_176:
[----:B------:R-:W-:-:S04]  /*3d30*/  UIADD3 UR9, UPT, UPT, UR9, 0x1, URZ ;  /* 0x0000000109097890 */ /* 0x000fc8000fffe0ff */
[----:B------:R-:W-:-:S04]  /*3d40*/  UISETP.NE.AND UP1, UPT, UR9, 0x4, UPT ;  /* 0x000000040900788c */ /* 0x000fc8000bf25270 */
[----:B------:R-:W-:Y:S02]  /*3d50*/  USEL UR8, URZ, 0x1, UP1 ;  /* 0x00000001ff087887 */ /* 0x000fe40008800000 */
[----:B------:R-:W-:-:S04]  /*3d60*/  USEL UR9, UR9, URZ, UP1 ;  /* 0x000000ff09097287 */ /* 0x000fc80008800000 */
[----:B------:R-:W-:Y:S01]  /*3d70*/  ULEA UR9, UR9, UR5, 0x3 ;  /* 0x0000000509097291 */ /* 0x000fe2000f8e18ff */
[----:B-1----:R-:W-:-:S04]  /*3d80*/  LOP3.LUT R3, R2, UR8, RZ, 0x3c, !PT ;  /* 0x0000000802037c12 */ /* 0x002fc8000f8e3cff */
[----:B------:R-:W-:Y:S01]  /*3d90*/  SHF.L.U32 R3, R3, 0x1f, RZ ;  /* 0x0000001f03037819 */ /* 0x000fe200000006ff */
[----:B------:R-:W-:-:S04]  /*3da0*/  IMAD.U32 R0, RZ, RZ, UR9 ;  /* 0x00000009ff007e24 */ /* 0x000fc8000f8e00ff */
[----:B------:R1:W2:Y:S03]  /*3db0*/  SYNCS.PHASECHK.TRANS64.TRYWAIT P0, [R0+URZ], R3 ;  /* 0x00000003000075a7 */ /* 0x0002a600080011ff */
[----:B--2---:R-:W-:Y:S05]  /*3dc0*/  @!P0 NANOSLEEP.SYNCS 0x989680 ;  /* 0x009896800000895d */ /* 0x004fea0003900000 */
[----:B------:R-:W2:Y:S02]  /*3dd0*/  @!P0 SYNCS.PHASECHK.TRANS64 P0, [R0+URZ], R3 ;  /* 0x00000003000085a7 */ /* 0x000ea400080010ff */
[----:B--2---:R-:W-:Y:S05]  /*3de0*/  @P0 BRA `(.L_x_79) ;  /* 0x0000000000200947 */ /* 0x004fea0003800000 */
.L_x_80:
[----:B--2---:R2:W4:Y:S02]  /*3df0*/  SYNCS.PHASECHK.TRANS64.TRYWAIT P0, [R0+URZ], R3 ;  /* 0x00000003000075a7 */ /* 0x00452400080011ff */
[----:B----4-:R-:W-:Y:S05]  /*3e00*/  @!P0 NANOSLEEP.SYNCS 0x989680 ;  /* 0x009896800000895d */ /* 0x010fea0003900000 */
[----:B------:R-:W4:Y:S02]  /*3e10*/  @!P0 SYNCS.PHASECHK.TRANS64 P0, [R0+URZ], R3 ;  /* 0x00000003000085a7 */ /* 0x000f2400080010ff */
[----:B----4-:R-:W-:Y:S05]  /*3e20*/  @!P0 BRA `(.L_x_80) ;  /* 0xfffffffc00f08947 */ /* 0x010fea000383ffff */
[----:B------:R-:W-:Y:S05]  /*3e30*/  BRA `(.L_x_79) ;  /* 0x00000000000c7947 */ /* 0x000fea0003800000 */
.L_x_75:
[----:B------:R-:W-:-:S04]  /*3e40*/  UIADD3 UR5, UPT, UPT, UR7, 0x110, URZ ;  /* 0x0000011007057890 */ /* 0x000fc8000fffe0ff */
[----:B------:R-:W-:-:S09]  /*3e50*/  UPRMT UR5, UR4, 0x654, UR5 ;  /* 0x0000065404057896 */ /* 0x000fd20008000005 */
[----:B------:R-:W-:Y:S03]  /*3e60*/  SYNCS.ARRIVE.TRANS64.RED.A1T0 RZ, [UR5], RZ ;  /* 0x000000ffffff79a7 */ /* 0x000fe60008100405 */
.L_x_79:
[----:B-12---:R-:W-:Y:S01]  /*3e70*/  SHF.L.U32 R3, RZ, 0x1f, RZ ;  /* 0x0000001fff037819 */ /* 0x006fe200000006ff */
[----:B------:R-:W-:Y:S01]  /*3e80*/  UIADD3 UR5, UPT, UPT, UR7, 0x110, URZ ;  /* 0x0000011007057890 */ /* 0x000fe2000fffe0ff */
[----:B------:R-:W-:Y:S02]  /*3e90*/  PLOP3.LUT P0, PT, PT, PT, UP0, 0x80, 0x8 ;  /* 0x000000000008781c */ /* 0x000fe40003f0f008 */
[----:B------:R-:W1:Y:S02]  /*3ea0*/  SYNCS.PHASECHK.TRANS64.TRYWAIT P1, [UR7+0x110], R3 ;  /* 0x00011003ff0075a7 */ /* 0x000e640008021107 */
[----:B-1----:R-:W-:Y:S09]  /*3eb0*/  @!P1 BRA `(.L_x_81) ;  /* 0x00000050004c9947 */ /* 0x002ff20003800000 */
.L_x_178:
[----:B------:R-:W-:Y:S01]  /*3ec0*/  @!UP0 UPRMT UR5, UR4, 0x654, UR5 ;  /* 0x0000065404058896 */ /* 0x000fe20008000005 */
[----:B------:R-:W-:Y:S02]  /*3ed0*/  UMOV UR8, 0xffff ;  /* 0x0000ffff00087882 */ /* 0x000fe40000000000 */
[----:B------:R-:W-:-:S06]  /*3ee0*/  UMOV UR4, 0x1 ;  /* 0x0000000100047882 */ /* 0x000fcc0000000000 */
[----:B------:R-:W-:Y:S01]  /*3ef0*/  @!P0 SYNCS.ARRIVE.TRANS64.RED.A1T0 RZ, [UR5], RZ ;  /* 0x000000ffffff89a7 */ /* 0x000fe20008100405 */
[----:B------:R-:W-:Y:S01]  /*3f00*/  NOP ;  /* 0x0000000000007918 */ /* 0x000fe20000000000 */
[----:B-1----:R-:W1:Y:S01]  /*3f10*/  LDS R0, [UR6+0x14] ;  /* 0x00001406ff007984 */ /* 0x002e620008000800 */
[----:B------:R-:W-:-:S04]  /*3f20*/  ULOP3.LUT UR5, UR21, 0xffff, URZ, 0xc0, !UPT ;  /* 0x0000ffff15057892 */ /* 0x000fc8000f8ec0ff */
[----:B------:R-:W-:-:S04]  /*3f30*/  USHF.R.U32.HI UR5, URZ, 0x5, UR5 ;  /* 0x00000005ff057899 */ /* 0x000fc80008011605 */
[----:B------:R-:W-:Y:S02]  /*3f40*/  USHF.L.U32 UR8, UR8, UR5, URZ ;  /* 0x0000000508087299 */ /* 0x000fe400080006ff */
[----:B------:R-:W-:-:S04]  /*3f50*/  USHF.L.U32 UR4, UR4, UR5, URZ ;  /* 0x0000000504047299 */ /* 0x000fc800080006ff */
[----:B-1----:R-:W-:-:S04]  /*3f60*/  LOP3.LUT R0, R0, UR8, RZ, 0xc0, !PT ;  /* 0x0000000800007c12 */ /* 0x002fc8000f8ec0ff */
[----:B------:R-:W-:-:S13]  /*3f70*/  ISETP.NE.AND P0, PT, R0, UR8, PT ;  /* 0x0000000800007c0c */ /* 0x000fda000bf05270 */
[----:B------:R-:W-:Y:S05]  /*3f80*/  @P0 BRA `(.L_x_82) ;  /* 0x0000000000580947 */ /* 0x000fea0003800000 */
[----:B------:R-:W1:Y:S02]  /*3f90*/  LDS R0, [UR6+0x18] ;  /* 0x00001806ff007984 */ /* 0x000e640008000800 */
[----:B-1----:R-:W-:-:S04]  /*3fa0*/  LOP3.LUT R0, R0, UR4, RZ, 0xc0, !PT ;  /* 0x0000000400007c12 */ /* 0x002fc8000f8ec0ff */
[----:B------:R-:W-:-:S13]  /*3fb0*/  ISETP.NE.AND P0, PT, R0, UR4, PT ;  /* 0x0000000400007c0c */ /* 0x000fda000bf05270 */
[----:B------:R-:W-:Y:S05]  /*3fc0*/  @P0 BRA `(.L_x_83) ;  /* 0x00000000003c0947 */ /* 0x000fea0003800000 */
[----:B------:R-:W1:Y:S01]  /*3fd0*/  S2R R2, SR_LANEID ;  /* 0x0000000000027919 */ /* 0x000e620000000000 */
[----:B------:R-:W-:Y:S01]  /*3fe0*/  ULOP3.LUT UR8, URZ, UR8, URZ, 0x33, !UPT ;  /* 0x00000008ff087292 */ /* 0x000fe2000f8e33ff */
[----:B------:R-:W-:Y:S01]  /*3ff0*/  LOP3.LUT R4, RZ, UR4, RZ, 0x33, !PT ;  /* 0x00000004ff047c12 */ /* 0x000fe2000f8e33ff */
[----:B------:R-:W-:Y:S02]  /*4000*/  VOTEU.ANY UR7, UPT, PT ;  /* 0x0000000000077886 */ /* 0x000fe400038e0100 */
[----:B------:R-:W-:Y:S01]  /*4010*/  UFLO.U32 UR7, UR7 ;  /* 0x00000007000772bd */ /* 0x000fe200080e0000 */
[----:B------:R-:W2:Y:S01]  /*4020*/  REDUX UR4, R4 ;  /* 0x00000000040473c4 */ /* 0x000ea20000000000 */
[----:B------:R-:W-:-:S06]  /*4030*/  IMAD.U32 R0, RZ, RZ, UR8 ;  /* 0x00000008ff007e24 */ /* 0x000fcc000f8e00ff */
[----:B------:R1:W-:Y:S01]  /*4040*/  UTCATOMSWS.AND URZ, UR8 ;  /* 0x0000000800ff79e3 */ /* 0x0003e20008000000 */
[----:B------:R-:W3:Y:S01]  /*4050*/  REDUX UR5, R0 ;  /* 0x00000000000573c4 */ /* 0x000ee20000000000 */
[----:B-1----:R-:W-:Y:S01]  /*4060*/  ISETP.EQ.U32.AND P0, PT, R2, UR7, PT ;  /* 0x0000000702007c0c */ /* 0x002fe2000bf02070 */
[----:B--2---:R-:W-:Y:S01]  /*4070*/  IMAD.U32 R2, RZ, RZ, UR4 ;  /* 0x00000004ff027e24 */ /* 0x004fe2000f8e00ff */
[----:B---3--:R-:W-:-:S11]  /*4080*/  MOV R3, UR5 ;  /* 0x0000000500037c02 */ /* 0x008fd60008000f00 */
[----:B------:R1:W-:Y:S04]  /*4090*/  @P0 ATOMS.AND RZ, [UR6+0x14], R3 ;  /* 0x00001403ffff098c */ /* 0x0003e8000a800006 */
[----:B------:R1:W-:Y:S01]  /*40a0*/  @P0 ATOMS.AND RZ, [UR6+0x18], R2 ;  /* 0x00001802ffff098c */ /* 0x0003e2000a800006 */
[----:B------:R-:W-:Y:S05]  /*40b0*/  BRA `(.L_x_84) ;  /* 0x0000000000147947 */ /* 0x000fea0003800000 */
.L_x_83:
[----:B------:R-:W-:Y:S02]  /*40c0*/  MOV R2, 0x40e0 ;  /* 0x000040e000027802 */ /* 0x000fe40000000f00 */
[----:B---345:R-:W-:Y:S05]  /*40d0*/  CALL.REL.NOINC `($__internal_0_$__cuda_sm10x_tcgen05_guardrail_trap_col_being_dealloced_not_returned_by_alloc) ;  /* 0x00000054002c7944 */ /* 0x038fea0003c00000 */
[----:B------:R-:W-:Y:S05]  /*40e0*/  BRA `(.L_x_84) ;  /* 0x0000000000087947 */ /* 0x000fea0003800000 */
.L_x_82:
[----:B------:R-:W-:Y:S02]  /*40f0*/  MOV R2, 0x4110 ;  /* 0x0000411000027802 */ /* 0x000fe40000000f00 */
[----:B---345:R-:W-:Y:S05]  /*4100*/  CALL.REL.NOINC `($__internal_2_$__cuda_sm10x_tcgen05_guardrail_trap_unallocated_columns_being_dealloced) ;  /* 0x0000005400387944 */ /* 0x038fea0003c00000 */
.L_x_84:
[----:B------:R-:W-:Y:S01]  /*4110*/  NOP ;  /* 0x0000000000007918 */ /* 0x000fe20000000000 */
[----:B----4-:R-:W-:Y:S05]  /*4120*/  EXIT ;  /* 0x000000000000794d */ /* 0x010fea0003800000 */
.L_x_55:
[----:B------:R-:W-:-:S09]  /*4130*/  UISETP.NE.OR UP5, UPT, UR10, 0x3, !UP5 ;  /* 0x000000030a00788c */ /* 0x000fd2000efa5670 */
[----:B------:R-:W-:Y:S05]  /*4140*/  BRA.U UP5, `(.L_x_85) ;  /* 0x0000001105147547 */ /* 0x000fea000b800000 */
[----:B------:R-:W1:Y:S01]  /*4150*/  LDC R0, c[0x0][0xb30] ;  /* 0x0002cc00ff007b82 */ /* 0x000e620000000800 */
[----:B------:R-:W2:Y:S01]  /*4160*/  LDCU.64 UR8, c[0x0][0x888] ;  /* 0x00011100ff0877ac */ /* 0x000ea20008000a00 */
[----:B------:R-:W-:Y:S02]  /*4170*/  HFMA2 R25, -RZ, RZ, 0, 0 ;  /* 0x00000000ff197431 */ /* 0x000fe400000001ff */
[----:B-----5:R-:W-:Y:S01]  /*4180*/  IMAD.MOV.U32 R32, RZ, RZ, 0x1 ;  /* 0x00000001ff207424 */ /* 0x020fe200078e00ff */
[----:B------:R-:W-:Y:S01]  /*4190*/  MOV R23, 0x2000 ;  /* 0x0000200000177802 */ /* 0x000fe20000000f00 */
[----:B------:R-:W3:Y:S01]  /*41a0*/  LDCU.64 UR4, c[0x0][0x890] ;  /* 0x00011200ff0477ac */ /* 0x000ee20008000a00 */
[----:B------:R-:W-:Y:S01]  /*41b0*/  IMAD.MOV.U32 R27, RZ, RZ, RZ ;  /* 0x000000ffff1b7224 */ /* 0x000fe200078e00ff */
[----:B------:R-:W4:Y:S01]  /*41c0*/  LDC R19, c[0x0][0x370] ;  /* 0x0000dc00ff137b82 */ /* 0x000f220000000800 */
[----:B------:R-:W-:Y:S01]  /*41d0*/  UMOV UR7, 0x400 ;  /* 0x0000040000077882 */ /* 0x000fe20000000000 */
[----:B------:R-:W-:-:S02]  /*41e0*/  UPLOP3.LUT UP1, UPT, UPT, UPT, UPT, 0x40, 0x4 ;  /* 0x000000000004789c */ /* 0x000fc40003f2e870 */
[----:B------:R-:W-:-:S04]  /*41f0*/  ULEA UR7, UR37, UR7, 0x18 ;  /* 0x0000000725077291 */ /* 0x000fc8000f8ec0ff */
[----:B------:R-:W4:Y:S01]  /*4200*/  LDC R2, c[0x0][0xb0c] ;  /* 0x0002c300ff027b82 */ /* 0x000f220000000800 */
[----:B------:R-:W-:Y:S02]  /*4210*/  UIADD3 UR13, UPT, UPT, UR7, 0x58, URZ ;  /* 0x00000058070d7890 */ /* 0x000fe4000fffe0ff */
[----:B--2---:R-:W-:Y:S02]  /*4220*/  UISETP.NE.U32.AND UP2, UPT, UR8, URZ, UPT ;  /* 0x000000ff0800728c */ /* 0x004fe4000bf45070 */
[----:B------:R-:W-:Y:S02]  /*4230*/  UIADD3 UR33, UPT, UPT, UR7, 0x40, URZ ;  /* 0x0000004007217890 */ /* 0x000fe4000fffe0ff */
[----:B---3--:R-:W-:Y:S01]  /*4240*/  UISETP.NE.U32.AND UP3, UPT, UR4, URZ, UPT ;  /* 0x000000ff0400728c */ /* 0x008fe2000bf65070 */
[----:B------:R-:W2:Y:S01]  /*4250*/  LDC R18, c[0x0][0xb20] ;  /* 0x0002c800ff127b82 */ /* 0x000ea20000000800 */
[----:B-1----:R-:W-:Y:S01]  /*4260*/  ISETP.NE.AND P1, PT, R0, 0x1, PT ;  /* 0x000000010000780c */ /* 0x002fe20003f25270 */
[----:B------:R-:W-:-:S02]  /*4270*/  UISETP.NE.AND.EX UP2, UPT, UR9, URZ, UPT, UP2 ;  /* 0x000000ff0900728c */ /* 0x000fc4000bf45320 */
[----:B------:R-:W-:Y:S02]  /*4280*/  UIADD3 UR25, UPT, UPT, UR7, 0x48, URZ ;  /* 0x0000004807197890 */ /* 0x000fe4000fffe0ff */
[----:B------:R-:W-:Y:S02]  /*4290*/  UIADD3 UR17, UPT, UPT, UR7, 0x50, URZ ;  /* 0x0000005007117890 */ /* 0x000fe4000fffe0ff */
[----:B------:R-:W1:Y:S01]  /*42a0*/  LDC.64 R36, c[0x0][0x348] ;  /* 0x0000d200ff247b82 */ /* 0x000e620000000a00 */
[----:B------:R-:W-:Y:S02]  /*42b0*/  UPRMT UR13, UR37, 0x654, UR13 ;  /* 0x00000654250d7896 */ /* 0x000fe4000800000d */
[----:B------:R-:W-:-:S05]  /*42c0*/  UISETP.NE.AND.EX UP3, UPT, UR5, URZ, UPT, UP3 ;  /* 0x000000ff0500728c */ /* 0x000fca000bf65330 */
[----:B------:R-:W3:Y:S08]  /*42d0*/  LDC.64 R16, c[0x0][0xb10] ;  /* 0x0002c400ff107b82 */ /* 0x000ef00000000a00 */
[----:B------:R-:W1:Y:S08]  /*42e0*/  LDC.64 R6, c[0x0][0xb18] ;  /* 0x0002c600ff067b82 */ /* 0x000e700000000a00 */
[----:B------:R-:W1:Y:S08]  /*42f0*/  LDC.64 R4, c[0x0][0xb28] ;  /* 0x0002ca00ff047b82 */ /* 0x000e700000000a00 */
[----:B--2-4-:R-:W1:Y:S02]  /*4300*/  LDC R22, c[0x0][0x374] ;  /* 0x0000dd00ff167b82 */ /* 0x014e640000000800 */
.L_x_96:
[----:B------:R-:W-:Y:S02]  /*4310*/  LEA R0, R27, UR7, 0x3 ;  /* 0x000000071b007c11 */ /* 0x000fe4000f8e18ff */
[----:B------:R-:W-:Y:S02]  /*4320*/  SHF.L.U32 R3, R25, 0x1f, RZ ;  /* 0x0000001f19037819 */ /* 0x000fe400000006ff */
[----:B------:R-:W-:Y:S02]  /*4330*/  LEA R28, R27, UR7, 0x4 ;  /* 0x000000071b1c7c11 */ /* 0x000fe4000f8e20ff */
[----:B--2---:R-:W2:Y:S02]  /*4340*/  SYNCS.PHASECHK.TRANS64.TRYWAIT P0, [R0+URZ+0x90], R3 ;  /* 0x00009003000075a7 */ /* 0x004ea400080011ff */
[----:B--2---:R-:W-:Y:S05]  /*4350*/  @!P0 BRA `(.L_x_86) ;  /* 0x0000004c003c8947 */ /* 0x004fea0003800000 */
.L_x_179:
[----:B------:R-:W-:Y:S01]  /*4360*/  ISETP.GE.AND P0, PT, R26, 0x1, PT ;  /* 0x000000011a00780c */ /* 0x000fe20003f06270 */
[----:B------:R-:W4:Y:S01]  /*4370*/  LDS.128 R28, [R28+0x120] ;  /* 0x000120001c1c7984 */ /* 0x000f220000000c00 */
[----:B--2---:R-:W-:Y:S01]  /*4380*/  VIADD R0, R0, 0xa0 ;  /* 0x000000a000007836 */ /* 0x004fe20000000000 */
[----:B------:R-:W-:Y:S01]  /*4390*/  @!PT LDS RZ, [RZ] ;  /* 0x00000000fffff984 */ /* 0x000fe20000000800 */
[----:B------:R-:W-:Y:S01]  /*43a0*/  @!PT LDS RZ, [RZ] ;  /* 0x00000000fffff984 */ /* 0x000fe20000000800 */
[----:B------:R-:W-:Y:S01]  /*43b0*/  @!PT LDS RZ, [RZ] ;  /* 0x00000000fffff984 */ /* 0x000fe20000000800 */
[----:B------:R-:W-:Y:S01]  /*43c0*/  @!PT LDS RZ, [RZ] ;  /* 0x00000000fffff984 */ /* 0x000fe20000000800 */
[----:B------:R2:W-:Y:S06]  /*43d0*/  MEMBAR.ALL.CTA ;  /* 0x0000000000007992 */ /* 0x0005ec0000008000 */
[----:B--2---:R-:W2:Y:S01]  /*43e0*/  FENCE.VIEW.ASYNC.S ;  /* 0x00000000000073c6 */ /* 0x004ea20000000000 */
[----:B------:R-:W-:Y:S04]  /*43f0*/  PRMT R0, RZ, 0x654, R0 ;  /* 0x00000654ff007816 */ /* 0x000fe80000000000 */
[----:B--2---:R2:W-:Y:S01]  /*4400*/  SYNCS.ARRIVE.TRANS64.RED.A1T0 RZ, [R0+URZ], RZ ;  /* 0x000000ff00ff79a7 */ /* 0x0045e200081004ff */
[----:B----4-:R-:W-:Y:S11]  /*4410*/  LOP3.LUT P3, RZ, R30, 0x1, RZ, 0xc0, !PT ;  /* 0x000000011eff7812 */ /* 0x010ff6000786c0ff */
[----:B------:R-:W-:Y:S02]  /*4420*/  @!UPT UIADD3 URZ, UPT, UPT, URZ, URZ, URZ ;  /* 0x000000fffffff290 */ /* 0x000fe4000fffe0ff */
[----:B------:R-:W-:Y:S02]  /*4430*/  @P3 MOV R13, R28 ;  /* 0x0000001c000d3202 */ /* 0x000fe40000000f00 */
[----:B------:R-:W-:Y:S01]  /*4440*/  @P3 LOP3.LUT R8, R29, 0xffff, RZ, 0xc0, !PT ;  /* 0x0000ffff1d083812 */ /* 0x000fe200078ec0ff */
[----:B--2---:R-:W-:Y:S06]  /*4450*/  @!P0 BRA `(.L_x_87) ;  /* 0x0000000000a48947 */ /* 0x004fec0003800000 */
[----:B-1----:R-:W-:Y:S01]  /*4460*/  IMAD.HI.U32 R33, R22, R7, RZ ;  /* 0x0000000716217227 */ /* 0x002fe200078e00ff */
[----:B------:R-:W-:Y:S02]  /*4470*/  ISETP.NE.AND P0, PT, R6, 0x1, PT ;  /* 0x000000010600780c */ /* 0x000fe40003f05270 */
[----:B------:R-:W-:Y:S01]  /*4480*/  ISETP.NE.AND P2, PT, R26, 0x1, PT ;  /* 0x000000011a00780c */ /* 0x000fe20003f45270 */
[----:B---3--:R-:W-:Y:S01]  /*4490*/  IMAD.HI.U32 R34, R19, R16, RZ ;  /* 0x0000001013227227 */ /* 0x008fe200078e00ff */
[----:B------:R-:W-:Y:S02]  /*44a0*/  SHF.R.U32.HI R33, RZ, R18, R33 ;  /* 0x00000012ff217219 */ /* 0x000fe40000011621 */
[----:B------:R-:W-:Y:S01]  /*44b0*/  ISETP.NE.AND P4, PT, R2, 0x1, PT ;  /* 0x000000010200780c */ /* 0x000fe20003f85270 */
[----:B------:R-:W-:Y:S01]  /*44c0*/  IMAD.HI.U32 R38, R13, R16, RZ ;  /* 0x000000100d267227 */ /* 0x000fe200078e00ff */
[----:B------:R-:W-:Y:S02]  /*44d0*/  SHF.R.U32.HI R34, RZ, R17, R34 ;  /* 0x00000011ff227219 */ /* 0x000fe40000011622 */
[----:B------:R-:W-:Y:S01]  /*44e0*/  SEL R3, R22, R33, !P0 ;  /* 0x0000002116037207 */ /* 0x000fe20004000000 */
[C---:B------:R-:W-:Y:S01]  /*44f0*/  IMAD.HI.U32 R33, R8.reuse, R7, RZ ;  /* 0x0000000708217227 */ /* 0x040fe200078e00ff */
[----:B------:R-:W-:Y:S02]  /*4500*/  SEL R11, R19, R34, !P4 ;  /* 0x00000022130b7207 */ /* 0x000fe40006000000 */
[----:B------:R-:W-:Y:S01]  /*4510*/  SHF.R.U32.HI R38, RZ, R17, R38 ;  /* 0x00000011ff267219 */ /* 0x000fe20000011626 */
[----:B------:R-:W-:Y:S01]  /*4520*/  IMAD.HI.U32 R40, R3, R4, RZ ;  /* 0x0000000403287227 */ /* 0x000fe200078e00ff */
[----:B------:R-:W-:Y:S03]  /*4530*/  SHF.R.U32.HI R33, RZ, R18, R33 ;  /* 0x00000012ff217219 */ /* 0x000fe60000011621 */
[----:B------:R-:W-:Y:S01]  /*4540*/  IMAD.HI.U32 R34, R11, R4, RZ ;  /* 0x000000040b227227 */ /* 0x000fe200078e00ff */
[----:B------:R-:W-:Y:S02]  /*4550*/  @P2 SHF.R.U32.HI R3, RZ, R5, R40 ;  /* 0x00000005ff032219 */ /* 0x000fe40000011628 */
[----:B------:R-:W-:Y:S02]  /*4560*/  SEL R9, R8, R33, !P0 ;  /* 0x0000002108097207 */ /* 0x000fe40004000000 */
[----:B------:R-:W-:Y:S01]  /*4570*/  @P2 SHF.R.U32.HI R11, RZ, R5, R34 ;  /* 0x00000005ff0b2219 */ /* 0x000fe20000011622 */
[C---:B------:R-:W-:Y:S01]  /*4580*/  IMAD R10, R26.reuse, R3, RZ ;  /* 0x000000031a0a7224 */ /* 0x040fe200078e02ff */
[----:B------:R-:W-:Y:S01]  /*4590*/  SEL R3, R13, R38, !P4 ;  /* 0x000000260d037207 */ /* 0x000fe20006000000 */
[C---:B------:R-:W-:Y:S03]  /*45a0*/  IMAD.HI.U32 R14, R9.reuse, R4, RZ ;  /* 0x00000004090e7227 */ /* 0x040fe600078e00ff */
[----:B------:R-:W-:Y:S01]  /*45b0*/  ISETP.GE.AND P0, PT, R9, R10, PT ;  /* 0x0000000a0900720c */ /* 0x000fe20003f06270 */
[C---:B------:R-:W-:Y:S01]  /*45c0*/  IMAD R12, R26.reuse, R11, RZ ;  /* 0x0000000b1a0c7224 */ /* 0x040fe200078e02ff */
[-C--:B------:R-:W-:Y:S04]  /*45d0*/  SHF.R.U32.HI R14, RZ, R5.reuse, R14 ;  /* 0x00000005ff0e7219 */ /* 0x080fe8000001160e */
[----:B------:R-:W-:Y:S02]  /*45e0*/  ISETP.GE.OR P0, PT, R3, R12, P0 ;  /* 0x0000000c0300720c */ /* 0x000fe40000706670 */
[----:B------:R-:W-:Y:S05]  /*45f0*/  SEL R15, R9, R14, !P2 ;  /* 0x0000000e090f7207 */ /* 0x000fea0005000000 */
[----:B------:R-:W-:Y:S04]  /*4600*/  IMAD.MOV R14, RZ, RZ, -R15 ;  /* 0x000000ffff0e7224 */ /* 0x000fe800078e0a0f */
[----:B------:R-:W-:Y:S02]  /*4610*/  IMAD R14, R26, R14, R9 ;  /* 0x0000000e1a0e7224 */ /* 0x000fe400078e0209 */
[C---:B------:R-:W-:Y:S05]  /*4620*/  @!P0 IMAD.HI.U32 R10, R3.reuse, R4, RZ ;  /* 0x00000004030a8227 */ /* 0x040fea00078e00ff */
[----:B------:R-:W-:Y:S04]  /*4630*/  @!P0 SHF.R.U32.HI R10, RZ, R5, R10 ;  /* 0x00000005ff0a8219 */ /* 0x000fe8000001160a */
[----:B------:R-:W-:Y:S01]  /*4640*/  @!P0 SEL R0, R3, R10, !P2 ;  /* 0x0000000a03008207 */ /* 0x000fe20005000000 */
[----:B------:R-:W-:Y:S03]  /*4650*/  IMAD.MOV R10, RZ, RZ, -R3 ;  /* 0x000000ffff0a7224 */ /* 0x000fe600078e0a03 */
[----:B------:R-:W-:Y:S01]  /*4660*/  @!P0 IADD3 R15, PT, PT, R15, -R0, RZ ;  /* 0x800000000f0f8210 */ /* 0x000fe20007ffe0ff */
[----:B------:R-:W-:Y:S01]  /*4670*/  @!P0 IMAD R0, R11, R14, R0 ;  /* 0x0000000e0b008224 */ /* 0x000fe200078e0200 */
[----:B------:R-:W-:Y:S01]  /*4680*/  IADD3 R11, PT, PT, -R9, RZ, RZ ;  /* 0x000000ff090b7210 */ /* 0x000fe20007ffe1ff */
[----:B------:R-:W-:Y:S02]  /*4690*/  IMAD R13, R2, R10, R13 ;  /* 0x0000000a020d7224 */ /* 0x000fe400078e020d */
[----:B------:R-:W-:Y:S02]  /*46a0*/  @!P0 IMAD R9, R15, R26, R3 ;  /* 0x0000001a0f098224 */ /* 0x000fe400078e0203 */
[----:B------:R-:W-:Y:S02]  /*46b0*/  @!P0 IMAD.MOV.U32 R3, RZ, RZ, R0 ;  /* 0x000000ffff038224 */ /* 0x000fe400078e0000 */
[----:B------:R-:W-:Y:S02]  /*46c0*/  IMAD R8, R6, R11, R8 ;  /* 0x0000000b06087224 */ /* 0x000fe400078e0208 */
[----:B------:R-:W-:Y:S02]  /*46d0*/  IMAD R13, R3, R2, R13 ;  /* 0x00000002030d7224 */ /* 0x000fe400078e020d */
[----:B------:R-:W-:Y:S02]  /*46e0*/  IMAD R8, R9, R6, R8 ;  /* 0x0000000609087224 */ /* 0x000fe400078e0208 */
.L_x_87:
[----:B------:R-:W-:Y:S05]  /*46f0*/  BRA.U UP1, `(.L_x_88) ;  /* 0x0000000101107547 */ /* 0x000fea000b800000 */
[----:B------:R-:W-:Y:S04]  /*4700*/  MOV R0, UR6 ;  /* 0x0000000600007c02 */ /* 0x000fe80008000f00 */
[----:B------:R-:W-:Y:S04]  /*4710*/  SHF.L.U32 R3, R0, 0x1f, RZ ;  /* 0x0000001f00037819 */ /* 0x000fe800000006ff */
[----:B------:R-:W2:Y:S02]  /*4720*/  SYNCS.PHASECHK.TRANS64.TRYWAIT P0, [UR7+0x88], R3 ;  /* 0x00008803ff0075a7 */ /* 0x000ea40008001107 */
[----:B--2---:R-:W-:Y:S05]  /*4730*/  @!P0 BRA `(.L_x_89) ;  /* 0x0000004800588947 */ /* 0x004fea0003800000 */
.L_x_88:
[----:B------:R-:W-:Y:S02]  /*4740*/  R2UR UR35, R21 ;  /* 0x00000000152372ca */ /* 0x000fe400000e0000 */
[----:B------:R-:W-:Y:S02]  /*4750*/  R2UR UR34, R20 ;  /* 0x00000000142272ca */ /* 0x000fe400000e0000 */
[----:B------:R-:W-:Y:S02]  /*4760*/  ISETP.NE.U32.AND P2, PT, RZ, UR4, PT ;  /* 0x00000004ff007c0c */ /* 0x000fe4000bf45070 */
[----:B------:R-:W-:Y:S02]  /*4770*/  SHF.L.U32 R12, R32, 0x1f, RZ ;  /* 0x0000001f200c7819 */ /* 0x000fe400000006ff */
[----:B------:R-:W-:Y:S05]  /*4780*/  ISETP.NE.AND.EX P2, PT, RZ, UR5, PT, P2 ;  /* 0x00000005ff007c0c */ /* 0x000fea000bf45320 */
[----:B------:R-:W-:Y:S02]  /*4790*/  USHF.L.U32 UR35, UR35, 0x7, URZ ;  /* 0x0000000723237899 */ /* 0x000fe400080006ff */
[----:B------:R-:W-:Y:S01]  /*47a0*/  USHF.L.U32 UR34, UR34, 0x6, URZ ;  /* 0x0000000622227899 */ /* 0x000fe200080006ff */
[----:B------:R-:W-:Y:S11]  /*47b0*/  BRA.U !UP3, `(.L_x_90) ;  /* 0x000000010b347547 */ /* 0x000ff6000b800000 */
[----:B------:R-:W-:Y:S01]  /*47c0*/  UPLOP3.LUT UP0, UPT, UPT, UPT, UP2, 0x80, 0x8 ;  /* 0x000000000008789c */ /* 0x000fe20003f0f020 */
[----:B--2---:R-:W-:Y:S02]  /*47d0*/  HFMA2 R0, -RZ, RZ, 0, 5.9604644775390625e-08 ;  /* 0x00000001ff007431 */ /* 0x004fe400000001ff */
[----:B------:R-:W-:Y:S03]  /*47e0*/  IMAD.MOV.U32 R67, RZ, RZ, 0x1 ;  /* 0x00000001ff437424 */ /* 0x000fe600078e00ff */
[----:B------:R-:W-:Y:S05]  /*47f0*/  PLOP3.LUT P0, PT, PT, PT, UP0, 0x80, 0x8 ;  /* 0x000000000008781c */ /* 0x000fea0003f0f008 */
[----:B------:R-:W2:Y:S01]  /*4800*/  @UP0 LDCU.64 UR10, c[0x0][0x888] ;  /* 0x00011100ff0a07ac */ /* 0x000ea20008000a00 */
[----:B------:R-:W-:Y:S07]  /*4810*/  @UP0 UIMAD UR8, UR36, UR4, URZ ;  /* 0x00000004240802a4 */ /* 0x000fee000f8e02ff */
[----:B------:R-:W-:Y:S01]  /*4820*/  @!P0 PRMT R67, R0, 0x7610, R67 ;  /* 0x0000761000438816 */ /* 0x000fe20000000043 */
[----:B--2---:R-:W-:Y:S03]  /*4830*/  @UP0 UIMAD.WIDE UR10, UR8, 0x4, UR10 ;  /* 0x00000004080a08a5 */ /* 0x004fe6000f8e020a */
[----:B------:R-:W2:Y:S03]  /*4840*/  @!UP0 LDCU UR8, c[0x0][0x880] ;  /* 0x00011000ff0887ac */ /* 0x000ea60008000800 */
[----:B------:R-:W-:Y:S01]  /*4850*/  IMAD.U32 R10, RZ, RZ, UR10 ;  /* 0x0000000aff0a7e24 */ /* 0x000fe2000f8e00ff */
[----:B------:R-:W-:Y:S05]  /*4860*/  MOV R11, UR11 ;  /* 0x0000000b000b7c02 */ /* 0x000fea0008000f00 */
[----:B------:R4:W5:Y:S02]  /*4870*/  @P0 LDG.E R35, desc[UR46][R10.64] ;  /* 0x0000002e0a230981 */ /* 0x000964000c1e1900 */
[----:B--2-4-:R-:W-:Y:S07]  /*4880*/  @!P0 IMAD.U32 R35, RZ, RZ, UR8 ;  /* 0x00000008ff238e24 */ /* 0x014fee000f8e00ff */
.L_x_90:
[----:B-----5:R-:W-:Y:S01]  /*4890*/  @!P2 FSETP.EQ.AND P0, PT, R35, RZ, PT ;  /* 0x000000ff2300a20b */ /* 0x020fe20003f02000 */
[----:B------:R-:W-:Y:S01]  /*48a0*/  @!UPT UIADD3 URZ, UPT, UPT, URZ, URZ, URZ ;  /* 0x000000fffffff290 */ /* 0x000fe2000fffe0ff */
[----:B------:R-:W-:Y:S11]  /*48b0*/  @!P2 BRA `(.L_x_91) ;  /* 0x000000000014a947 */ /* 0x000ff60003800000 */
[----:B------:R-:W-:Y:S02]  /*48c0*/  LOP3.LUT P2, RZ, R67, 0xff, RZ, 0xc0, !PT ;  /* 0x000000ff43ff7812 */ /* 0x000fe4000784c0ff */
[----:B------:R-:W-:Y:S04]  /*48d0*/  PLOP3.LUT P0, PT, PT, PT, UP0, 0x80, 0x8 ;  /* 0x000000000008781c */ /* 0x000fe80003f0f008 */
[----:B------:R-:W-:Y:S07]  /*48e0*/  PLOP3.LUT P0, PT, P0, PT, PT, 0x8, 0x80 ;  /* 0x000000000080781c */ /* 0x000fee000070e170 */
[----:B------:R-:W-:Y:S11]  /*48f0*/  @P2 FSETP.EQ.AND P0, PT, R35, RZ, PT ;  /* 0x000000ff2300220b */ /* 0x000ff60003f02000 */
[----:B------:R-:W-:Y:S02]  /*4900*/  @!UPT UIADD3 URZ, UPT, UPT, URZ, URZ, URZ ;  /* 0x000000fffffff290 */ /* 0x000fe4000fffe0ff */
.L_x_91:
[----:B------:R-:W4:Y:S01]  /*4910*/  SYNCS.PHASECHK.TRANS64.TRYWAIT P2, [UR7+0x60], R12 ;  /* 0x0000600cff0075a7 */ /* 0x000f220008041107 */
[----:B------:R-:W-:Y:S04]  /*4920*/  ELECT P4, URZ, PT ;  /* 0x0000000000ff782f */ /* 0x000fe80003880000 */
[----:B------:R-:W-:Y:S11]  /*4930*/  PLOP3.LUT P4, PT, P0, P4, PT, 0xf2, 0x2f ;  /* 0x00000000002f781c */ /* 0x000ff60000789e72 */
[----:B------:R-:W-:Y:S02]  /*4940*/  @!UPT UIADD3 URZ, UPT, UPT, URZ, URZ, URZ ;  /* 0x000000fffffff290 */ /* 0x000fe4000fffe0ff */
[----:B-1----:R-:W-:Y:S05]  /*4950*/  @!P4 IADD3 R9, P0, PT, R36, 0x580, RZ ;  /* 0x000005802409c810 */ /* 0x002fea0007f1e0ff */
[----:B--2---:R-:W-:Y:S01]  /*4960*/  @!P4 IMAD.X R0, RZ, RZ, R37, P0 ;  /* 0x000000ffff00c224 */ /* 0x004fe200000e0625 */
[----:B----4-:R-:W-:Y:S07]  /*4970*/  @!P2 BRA `(.L_x_92) ;  /* 0x0000004400e0a947 */ /* 0x010fee0003800000 */
.L_x_182:
[----:B------:R-:W-:Y:S01]  /*4980*/  @!P4 R2UR UR8, R0 ;  /* 0x000000000008c2ca */ /* 0x000fe200000e0000 */
[----:B------:R-:W-:Y:S01]  /*4990*/  VOTEU.ALL UP1, P4 ;  /* 0x0000000000ff7886 */ /* 0x000fe20002020000 */
[----:B------:R-:W-:Y:S01]  /*49a0*/  @!P4 R2UR UR9, R9 ;  /* 0x000000000909c2ca */ /* 0x000fe200000e0000 */
[----:B------:R-:W-:Y:S01]  /*49b0*/  @!P4 IMAD.MOV.U32 R0, RZ, RZ, 0x2000 ;  /* 0x00002000ff00c424 */ /* 0x000fe200078e00ff */
[----:B------:R-:W-:Y:S01]  /*49c0*/  UMOV UR10, 0x0 ;  /* 0x00000000000a7882 */ /* 0x000fe20000000000 */
[----:B------:R-:W-:Y:S01]  /*49d0*/  UMOV UR11, 0x10000000 ;  /* 0x10000000000b7882 */ /* 0x000fe20000000000 */
[----:B------:R-:W-:Y:S01]  /*49e0*/  @!UP1 UIADD3 UR32, UPT, UPT, UR7, 0x200, URZ ;  /* 0x0000020007209890 */ /* 0x000fe2000fffe0ff */
[----:B------:R-:W-:Y:S01]  /*49f0*/  @!P4 IADD3 R9, P0, PT, R36, 0x580, RZ ;  /* 0x000005802409c810 */ /* 0x000fe20007f1e0ff */
[----:B------:R-:W-:Y:S05]  /*4a00*/  VOTEU.ALL UP1, P4 ;  /* 0x0000000000ff7886 */ /* 0x000fea0002020000 */
[----:B------:R-:W-:Y:S01]  /*4a10*/  IMAD.U32 R11, RZ, RZ, UR8 ;  /* 0x00000008ff0b7e24 */ /* 0x000fe2000f8e00ff */
[----:B------:R-:W-:Y:S01]  /*4a20*/  UPRMT UR8, UR37, 0x654, UR33 ;  /* 0x0000065425087896 */ /* 0x000fe20008000021 */
[----:B------:R-:W-:Y:S03]  /*4a30*/  IMAD.U32 R10, RZ, RZ, UR9 ;  /* 0x00000009ff0a7e24 */ /* 0x000fe6000f8e00ff */
[----:B------:R-:W-:Y:S02]  /*4a40*/  @!P4 R2UR UR15, R11 ;  /* 0x000000000b0fc2ca */ /* 0x000fe400000e0000 */
[----:B------:R-:W-:Y:S11]  /*4a50*/  @!P4 R2UR UR14, R10 ;  /* 0x000000000a0ec2ca */ /* 0x000ff600000e0000 */
[----:B------:R-:W-:Y:S02]  /*4a60*/  @!UPT UIADD3 URZ, UPT, UPT, URZ, URZ, URZ ;  /* 0x000000fffffff290 */ /* 0x000fe4000fffe0ff */
[----:B------:R2:W-:Y:S01]  /*4a70*/  @!UP1 UTMALDG.3D [UR32], [UR14], desc[UR10] ;  /* 0x00000a200e0095b4 */ /* 0x0005e20008011000 */
[----:B------:R4:W-:Y:S01]  /*4a80*/  @!P4 SYNCS.ARRIVE.TRANS64.RED.A0TR RZ, [UR7+0x40], R0 ;  /* 0x00004000ffffc9a7 */ /* 0x0009e20008300407 */
[----:B------:R-:W-:Y:S01]  /*4a90*/  SYNCS.ARRIVE.TRANS64.RED.A1T0 RZ, [UR8], RZ ;  /* 0x000000ffffff79a7 */ /* 0x000fe20008100408 */
[----:B----4-:R-:W-:Y:S01]  /*4aa0*/  @!P4 IMAD.X R0, RZ, RZ, R37, P0 ;  /* 0x000000ffff00c224 */ /* 0x010fe200000e0625 */
[----:B------:R-:W4:Y:S02]  /*4ab0*/  SYNCS.PHASECHK.TRANS64.TRYWAIT P2, [UR7+0x68], R12 ;  /* 0x0000680cff0075a7 */ /* 0x000f240008041107 */
[----:B--2-4-:R-:W-:Y:S05]  /*4ac0*/  @!P2 BRA `(.L_x_93) ;  /* 0x0000004400a4a947 */ /* 0x014fea0003800000 */
.L_x_184:
        /* <DEDUP_REMOVED lines=8> */
[----:B------:R-:W-:Y:S01]  /*4b50*/  @!UP1 UIADD3 UR24, UPT, UPT, UR7, 0x2200, URZ ;  /* 0x0000220007189890 */ /* 0x000fe2000fffe0ff */
[----:B------:R-:W-:Y:S01]  /*4b60*/  VOTEU.ALL UP1, P4 ;  /* 0x0000000000ff7886 */ /* 0x000fe20002020000 */
[----:B------:R-:W-:Y:S01]  /*4b70*/  UMOV UR27, UR35 ;  /* 0x00000023001b7c82 */ /* 0x000fe20008000000 */
[----:B------:R-:W-:Y:S02]  /*4b80*/  UMOV UR28, UR36 ;  /* 0x00000024001c7c82 */ /* 0x000fe40008000000 */
[----:B------:R-:W-:Y:S01]  /*4b90*/  IMAD.U32 R11, RZ, RZ, UR8 ;  /* 0x00000008ff0b7e24 */ /* 0x000fe2000f8e00ff */
[----:B------:R-:W-:Y:S01]  /*4ba0*/  UPRMT UR8, UR37, 0x654, UR25 ;  /* 0x0000065425087896 */ /* 0x000fe20008000019 */
[----:B------:R-:W-:Y:S02]  /*4bb0*/  IMAD.U32 R10, RZ, RZ, UR9 ;  /* 0x00000009ff0a7e24 */ /* 0x000fe4000f8e00ff */
[----:B------:R-:W-:Y:S01]  /*4bc0*/  @!P4 IMAD.X R20, RZ, RZ, R37, P0 ;  /* 0x000000ffff14c224 */ /* 0x000fe200000e0625 */
[----:B------:R-:W-:Y:S02]  /*4bd0*/  @!P4 R2UR UR15, R11 ;  /* 0x000000000b0fc2ca */ /* 0x000fe400000e0000 */
[----:B------:R-:W-:Y:S11]  /*4be0*/  @!P4 R2UR UR14, R10 ;  /* 0x000000000a0ec2ca */ /* 0x000ff600000e0000 */
[----:B------:R-:W-:Y:S02]  /*4bf0*/  @!UPT UIADD3 URZ, UPT, UPT, URZ, URZ, URZ ;  /* 0x000000fffffff290 */ /* 0x000fe4000fffe0ff */
[----:B------:R2:W-:Y:S01]  /*4c00*/  @!UP1 UTMALDG.3D [UR24], [UR14], desc[UR10] ;  /* 0x00000a180e0095b4 */ /* 0x0005e20008011000 */
[----:B------:R2:W-:Y:S01]  /*4c10*/  @!P4 SYNCS.ARRIVE.TRANS64.RED.A0TR RZ, [UR7+0x48], R0 ;  /* 0x00004800ffffc9a7 */ /* 0x0005e20008300407 */
[----:B------:R-:W-:Y:S01]  /*4c20*/  SYNCS.ARRIVE.TRANS64.RED.A1T0 RZ, [UR8], RZ ;  /* 0x000000ffffff79a7 */ /* 0x000fe20008100408 */
[----:B------:R-:W4:Y:S02]  /*4c30*/  SYNCS.PHASECHK.TRANS64.TRYWAIT P2, [UR7+0x70], R12 ;  /* 0x0000700cff0075a7 */ /* 0x000f240008041107 */
[----:B--2-4-:R-:W-:Y:S05]  /*4c40*/  @!P2 BRA `(.L_x_94) ;  /* 0x00000044005ca947 */ /* 0x014fea0003800000 */
.L_x_186:
[----:B------:R-:W2:Y:S01]  /*4c50*/  LDC.64 R14, c[0x0][0xb10] ;  /* 0x0002c400ff0e7b82 */ /* 0x000ea20000000a00 */
[----:B------:R-:W-:Y:S01]  /*4c60*/  @!P4 R2UR UR8, R20 ;  /* 0x000000001408c2ca */ /* 0x000fe200000e0000 */
[----:B------:R-:W-:Y:S01]  /*4c70*/  VOTEU.ALL UP1, P4 ;  /* 0x0000000000ff7886 */ /* 0x000fe20002020000 */
[----:B------:R-:W-:Y:S01]  /*4c80*/  @!P4 R2UR UR9, R21 ;  /* 0x000000001509c2ca */ /* 0x000fe200000e0000 */
[----:B------:R-:W-:Y:S01]  /*4c90*/  UMOV UR10, 0x0 ;  /* 0x00000000000a7882 */ /* 0x000fe20000000000 */
[----:B------:R-:W-:Y:S03]  /*4ca0*/  UMOV UR11, 0x10000000 ;  /* 0x10000000000b7882 */ /* 0x000fe60000000000 */
[----:B------:R-:W4:Y:S01]  /*4cb0*/  LDC.64 R10, c[0x0][0xb18] ;  /* 0x0002c600ff0a7b82 */ /* 0x000f220000000a00 */
[----:B------:R-:W-:Y:S01]  /*4cc0*/  @!UP1 UIADD3 UR18, UPT, UPT, UR34, 0x20, URZ ;  /* 0x0000002022129890 */ /* 0x000fe2000fffe0ff */
[----:B------:R-:W-:Y:S01]  /*4cd0*/  @P3 SHF.R.U32.HI R24, RZ, 0x10, R29 ;  /* 0x00000010ff183819 */ /* 0x000fe2000001161d */
[----:B------:R-:W-:Y:S01]  /*4ce0*/  @!UP1 UIADD3 UR16, UPT, UPT, UR7, 0x4200, URZ ;  /* 0x0000420007109890 */ /* 0x000fe2000fffe0ff */
[----:B------:R-:W-:Y:S01]  /*4cf0*/  VIADD R27, R27, 0x1 ;  /* 0x000000011b1b7836 */ /* 0x000fe20000000000 */
[----:B------:R-:W-:Y:S03]  /*4d00*/  VOTEU.ALL UP1, P4 ;  /* 0x0000000000ff7886 */ /* 0x000fe60002020000 */
[----:B------:R-:W5:Y:S01]  /*4d10*/  @!P1 LDC R0, c[0x0][0xb20] ;  /* 0x0002c800ff009b82 */ /* 0x000f620000000800 */
[----:B------:R-:W-:Y:S01]  /*4d20*/  UMOV UR19, UR35 ;  /* 0x0000002300137c82 */ /* 0x000fe20008000000 */
[----:B------:R-:W-:Y:S01]  /*4d30*/  IMAD.U32 R21, RZ, RZ, UR8 ;  /* 0x00000008ff157e24 */ /* 0x000fe2000f8e00ff */
[----:B------:R-:W-:Y:S05]  /*4d40*/  UMOV UR20, UR36 ;  /* 0x0000002400147c82 */ /* 0x000fea0008000000 */
[----:B-1----:R-:W1:Y:S01]  /*4d50*/  @!P1 LDC R3, c[0x0][0xb0c] ;  /* 0x0002c300ff039b82 */ /* 0x002e620000000800 */
[----:B------:R-:W-:Y:S01]  /*4d60*/  IMAD.U32 R20, RZ, RZ, UR9 ;  /* 0x00000009ff147e24 */ /* 0x000fe2000f8e00ff */
[----:B------:R-:W-:Y:S01]  /*4d70*/  UPRMT UR8, UR37, 0x654, UR17 ;  /* 0x0000065425087896 */ /* 0x000fe20008000011 */
[----:B------:R-:W-:Y:S03]  /*4d80*/  @!P4 R2UR UR15, R21 ;  /* 0x00000000150fc2ca */ /* 0x000fe600000e0000 */
[----:B------:R-:W-:Y:S01]  /*4d90*/  @!P4 R2UR UR14, R20 ;  /* 0x00000000140ec2ca */ /* 0x000fe200000e0000 */
[----:B------:R-:W-:Y:S11]  /*4da0*/  @!P4 IMAD.MOV.U32 R20, RZ, RZ, 0x2000 ;  /* 0x00002000ff14c424 */ /* 0x000ff600078e00ff */
[----:B------:R-:W-:Y:S01]  /*4db0*/  @!UPT UIADD3 URZ, UPT, UPT, URZ, URZ, URZ ;  /* 0x000000fffffff290 */ /* 0x000fe2000fffe0ff */
[----:B------:R1:W-:Y:S01]  /*4dc0*/  @!UP1 UTMALDG.3D [UR16], [UR14], desc[UR10] ;  /* 0x00000a100e0095b4 */ /* 0x0003e20008011000 */
[----:B------:R1:W-:Y:S02]  /*4dd0*/  @!P4 SYNCS.ARRIVE.TRANS64.RED.A0TR RZ, [UR7+0x50], R20 ;  /* 0x00005014ffffc9a7 */ /* 0x0003e40008300407 */
[----:B-1----:R-:W-:Y:S01]  /*4de0*/  @!P1 ISETP.NE.AND P2, PT, R3, 0x1, PT ;  /* 0x000000010300980c */ /* 0x002fe20003f45270 */
[C---:B--2---:R-:W-:Y:S01]  /*4df0*/  @!P1 IMAD.HI.U32 R14, R13.reuse, R14, RZ ;  /* 0x0000000e0d0e9227 */ /* 0x044fe200078e00ff */
[----:B----4-:R-:W-:Y:S03]  /*4e00*/  @!P1 ISETP.NE.AND P0, PT, R10, 0x1, PT ;  /* 0x000000010a00980c */ /* 0x010fe60003f05270 */
[C---:B------:R-:W-:Y:S01]  /*4e10*/  @!P1 IMAD.HI.U32 R11, R8.reuse, R11, RZ ;  /* 0x0000000b080b9227 */ /* 0x040fe200078e00ff */
[----:B------:R-:W-:Y:S04]  /*4e20*/  @!P1 SHF.R.U32.HI R14, RZ, R15, R14 ;  /* 0x0000000fff0e9219 */ /* 0x000fe8000001160e */
[----:B-----5:R-:W-:Y:S01]  /*4e30*/  @!P1 SHF.R.U32.HI R9, RZ, R0, R11 ;  /* 0x00000000ff099219 */ /* 0x020fe2000001160b */
[----:B------:R-:W-:Y:S01]  /*4e40*/  SYNCS.ARRIVE.TRANS64.RED.A1T0 RZ, [UR8], RZ ;  /* 0x000000ffffff79a7 */ /* 0x000fe20008100408 */
[----:B------:R-:W-:Y:S02]  /*4e50*/  @!P1 SEL R14, R13, R14, !P2 ;  /* 0x0000000e0d0e9207 */ /* 0x000fe40005000000 */
[----:B------:R-:W-:Y:S01]  /*4e60*/  @!P1 SEL R9, R8, R9, !P0 ;  /* 0x0000000908099207 */ /* 0x000fe20004000000 */
[----:B------:R-:W1:Y:S04]  /*4e70*/  SYNCS.PHASECHK.TRANS64.TRYWAIT P5, [UR7+0x78], R12 ;  /* 0x0000780cff0075a7 */ /* 0x000e6800080a1107 */
[----:B------:R-:W-:Y:S02]  /*4e80*/  @!P1 IMAD.IADD R0, R9, 0x1, -R14 ;  /* 0x0000000109009824 */ /* 0x000fe400078e0a0e */
[----:B------:R-:W-:Y:S02]  /*4e90*/  @!P1 IMAD.IADD R9, R14, 0x1, -R9 ;  /* 0x000000010e099824 */ /* 0x000fe400078e0a09 */
[----:B------:R-:W-:Y:S02]  /*4ea0*/  @!P1 IMAD R13, R0, R3, R13 ;  /* 0x00000003000d9224 */ /* 0x000fe400078e020d */
[----:B------:R-:W-:Y:S01]  /*4eb0*/  @!P1 IMAD R8, R9, R10, R8 ;  /* 0x0000000a09089224 */ /* 0x000fe200078e0208 */
[----:B-1----:R-:W-:Y:S06]  /*4ec0*/  @!P5 BRA `(.L_x_95) ;  /* 0x0000004000d4d947 */ /* 0x002fec0003800000 */
.L_x_188:
[----:B-1----:R-:W-:Y:S01]  /*4ed0*/  @!P4 IADD3 R3, P0, PT, R36, 0x580, RZ ;  /* 0x000005802403c810 */ /* 0x002fe20007f1e0ff */
[----:B------:R-:W-:Y:S01]  /*4ee0*/  VOTEU.ALL UP1, P4 ;  /* 0x0000000000ff7886 */ /* 0x000fe20002020000 */
[----:B------:R-:W-:Y:S01]  /*4ef0*/  UMOV UR18, 0x0 ;  /* 0x0000000000127882 */ /* 0x000fe20000000000 */
[----:B------:R-:W-:Y:S01]  /*4f00*/  UMOV UR19, 0x10000000 ;  /* 0x1000000000137882 */ /* 0x000fe20000000000 */
[----:B------:R-:W-:Y:S01]  /*4f10*/  @!P4 R2UR UR9, R3 ;  /* 0x000000000309c2ca */ /* 0x000fe200000e0000 */
[----:B------:R-:W-:Y:S01]  /*4f20*/  @!P4 IMAD.X R0, RZ, RZ, R37, P0 ;  /* 0x000000ffff00c224 */ /* 0x000fe200000e0625 */
[----:B------:R-:W-:Y:S01]  /*4f30*/  @!UP1 UIADD3 UR10, UPT, UPT, UR34, 0x30, URZ ;  /* 0x00000030220a9890 */ /* 0x000fe2000fffe0ff */
[----:B------:R-:W-:Y:S01]  /*4f40*/  ISETP.NE.AND P0, PT, R27, 0x2, PT ;  /* 0x000000021b00780c */ /* 0x000fe20003f05270 */
[----:B------:R-:W-:Y:S01]  /*4f50*/  UMOV UR11, UR35 ;  /* 0x00000023000b7c82 */ /* 0x000fe20008000000 */
[----:B------:R-:W-:Y:S01]  /*4f60*/  UMOV UR12, UR36 ;  /* 0x00000024000c7c82 */ /* 0x000fe20008000000 */
[----:B------:R-:W-:Y:S01]  /*4f70*/  @!P4 R2UR UR8, R0 ;  /* 0x000000000008c2ca */ /* 0x000fe200000e0000 */
[----:B------:R-:W-:Y:S01]  /*4f80*/  IMAD.IADD R20, R8, 0x1, R66 ;  /* 0x0000000108147824 */ /* 0x000fe200078e0242 */
[----:B------:R-:W-:Y:S01]  /*4f90*/  @P3 R2UR UR36, R24 ;  /* 0x00000000182432ca */ /* 0x000fe200000e0000 */
[----:B------:R-:W-:Y:S01]  /*4fa0*/  IMAD.IADD R21, R13, 0x1, R68 ;  /* 0x000000010d157824 */ /* 0x000fe200078e0244 */
[----:B------:R-:W-:Y:S02]  /*4fb0*/  SEL R0, RZ, 0x1, P0 ;  /* 0x00000001ff007807 */ /* 0x000fe40000000000 */
[----:B------:R-:W-:Y:S01]  /*4fc0*/  LOP3.LUT R32, R32, 0x1, RZ, 0x3c, !PT ;  /* 0x0000000120207812 */ /* 0x000fe200078e3cff */
[----:B------:R-:W-:Y:S01]  /*4fd0*/  IMAD.U32 R10, RZ, RZ, UR9 ;  /* 0x00000009ff0a7e24 */ /* 0x000fe2000f8e00ff */
[----:B------:R-:W-:Y:S01]  /*4fe0*/  @!UP1 UIADD3 UR9, UPT, UPT, UR7, 0x58, URZ ;  /* 0x0000005807099890 */ /* 0x000fe2000fffe0ff */
[----:B------:R-:W-:Y:S02]  /*4ff0*/  LOP3.LUT R25, R25, R0, RZ, 0x3c, !PT ;  /* 0x0000000019197212 */ /* 0x000fe400078e3cff */
[----:B------:R-:W-:Y:S02]  /*5000*/  SEL R27, R27, RZ, P0 ;  /* 0x000000ff1b1b7207 */ /* 0x000fe40000000000 */
[----:B------:R-:W-:Y:S01]  /*5010*/  IMAD.U32 R11, RZ, RZ, UR8 ;  /* 0x00000008ff0b7e24 */ /* 0x000fe2000f8e00ff */
[----:B------:R-:W-:Y:S01]  /*5020*/  @!P4 R2UR UR14, R10 ;  /* 0x000000000a0ec2ca */ /* 0x000fe200000e0000 */
[----:B------:R-:W-:Y:S01]  /*5030*/  @!UP1 UIADD3 UR8, UPT, UPT, UR7, 0x6200, URZ ;  /* 0x0000620007089890 */ /* 0x000fe2000fffe0ff */
[----:B------:R-:W-:Y:S02]  /*5040*/  VOTEU.ALL UP1, P4 ;  /* 0x0000000000ff7886 */ /* 0x000fe40002020000 */
[----:B------:R-:W-:Y:S11]  /*5050*/  @!P4 R2UR UR15, R11 ;  /* 0x000000000b0fc2ca */ /* 0x000ff600000e0000 */
[----:B------:R-:W-:Y:S02]  /*5060*/  @!UPT UIADD3 URZ, UPT, UPT, URZ, URZ, URZ ;  /* 0x000000fffffff290 */ /* 0x000fe4000fffe0ff */
[----:B------:R2:W-:Y:S01]  /*5070*/  @!UP1 UTMALDG.3D [UR8], [UR14], desc[UR18] ;  /* 0x000012080e0095b4 */ /* 0x0005e20008011000 */
[----:B------:R2:W-:Y:S01]  /*5080*/  @!P4 SYNCS.ARRIVE.TRANS64.RED.A0TR RZ, [UR7+0x58], R23 ;  /* 0x00005817ffffc9a7 */ /* 0x0005e20008300407 */
[----:B------:R-:W-:Y:S01]  /*5090*/  UPLOP3.LUT UP1, UPT, UPT, UPT, UPT, 0x80, 0x8 ;  /* 0x000000000008789c */ /* 0x000fe20003f2f070 */
[----:B------:R-:W-:Y:S01]  /*50a0*/  SYNCS.ARRIVE.TRANS64.RED.A1T0 RZ, [UR13], RZ ;  /* 0x000000ffffff79a7 */ /* 0x000fe2000810040d */
[----:B------:R-:W-:Y:S09]  /*50b0*/  @P3 BRA `(.L_x_96) ;  /* 0xfffffff000943947 */ /* 0x000ff2000383ffff */
[----:B------:R-:W-:-:S04]  /*50c0*/  SHF.L.U32 R3, R32, 0x1f, RZ ;  /* 0x0000001f20037819 */ /* 0x000fc800000006ff */
[----:B------:R-:W1:Y:S02]  /*50d0*/  SYNCS.PHASECHK.TRANS64.TRYWAIT P0, [UR7+0x60], R3 ;  /* 0x00006003ff0075a7 */ /* 0x000e640008001107 */
[----:B-1----:R-:W-:Y:S05]  /*50e0*/  @!P0 BRA `(.L_x_97) ;  /* 0x0000004000648947 */ /* 0x002fea0003800000 */
.L_x_190:
[----:B------:R-:W4:Y:S02]  /*50f0*/  SYNCS.PHASECHK.TRANS64.TRYWAIT P0, [UR7+0x68], R3 ;  /* 0x00006803ff0075a7 */ /* 0x000f240008001107 */
[----:B----4-:R-:W-:Y:S05]  /*5100*/  @!P0 BRA `(.L_x_98) ;  /* 0x0000004000748947 */ /* 0x010fea0003800000 */
.L_x_192:
[----:B------:R-:W4:Y:S02]  /*5110*/  SYNCS.PHASECHK.TRANS64.TRYWAIT P0, [UR7+0x70], R3 ;  /* 0x00007003ff0075a7 */ /* 0x000f240008001107 */
[----:B----4-:R-:W-:Y:S05]  /*5120*/  @!P0 BRA `(.L_x_99) ;  /* 0x0000004000848947 */ /* 0x010fea0003800000 */
.L_x_194:
[----:B-1----:R-:W-:-:S07]  /*5130*/  MOV R0, UR7 ;  /* 0x0000000700007c02 */ /* 0x002fce0008000f00 */
.L_x_100:
[----:B-1----:R-:W-:-:S04]  /*5140*/  SHF.L.U32 R3, R32, 0x1f, RZ ;  /* 0x0000001f20037819 */ /* 0x002fc800000006ff */
[----:B------:R1:W4:Y:S03]  /*5150*/  SYNCS.PHASECHK.TRANS64.TRYWAIT P0, [R0+URZ+0x78], R3 ;  /* 0x00007803000075a7 */ /* 0x00032600080011ff */
[----:B----4-:R-:W-:Y:S05]  /*5160*/  @!P0 NANOSLEEP.SYNCS 0x989680 ;  /* 0x009896800000895d */ /* 0x010fea0003900000 */
[----:B------:R-:W4:Y:S02]  /*5170*/  @!P0 SYNCS.PHASECHK.TRANS64 P0, [R0+URZ+0x78], R3 ;  /* 0x00007803000085a7 */ /* 0x000f2400080010ff */
[----:B--2-4-:R-:W-:Y:S05]  /*5180*/  @P0 EXIT ;  /* 0x000000000000094d */ /* 0x014fea0003800000 */
[----:B------:R-:W-:Y:S05]  /*5190*/  BRA `(.L_x_100) ;  /* 0xfffffffc00e87947 */ /* 0x000fea000383ffff */
.L_x_85:
[----:B------:R-:W-:-:S06]  /*51a0*/  UISETP.GE.AND UP1, UPT, UR10, 0x4, UPT ;  /* 0x000000040a00788c */ /* 0x000fcc000bf26270 */
[----:B------:R-:W-:-:S13]  /*51b0*/  PLOP3.LUT P0, PT, PT, PT, UP1, 0x80, 0x8 ;  /* 0x000000000008781c */ /* 0x000fda0003f0f018 */
[----:B------:R-:W-:Y:S05]  /*51c0*/  @!P0 EXIT ;  /* 0x000000000000894d */ /* 0x000fea0003800000 */
[----:B------:R-:W-:Y:S01]  /*51d0*/  BAR.SYNC.DEFER_BLOCKING 0x6, 0xa0 ;  /* 0x0182800000007b1d */ /* 0x000fe20000010000 */
[C---:B------:R-:W-:Y:S01]  /*51e0*/  IMAD.SHL.U32 R3, R81.reuse, 0x10, RZ ;  /* 0x0000001051037824 */ /* 0x040fe200078e00ff */
[C---:B------:R-:W-:Y:S01]  /*51f0*/  SHF.L.U32 R33, R81.reuse, 0x10, RZ ;  /* 0x0000001051217819 */ /* 0x040fe200000006ff */
[C---:B------:R-:W-:Y:S01]  /*5200*/  IMAD.SHL.U32 R80, R81.reuse, 0x2, RZ ;  /* 0x0000000251507824 */ /* 0x040fe200078e00ff */
[----:B------:R-:W-:Y:S01]  /*5210*/  LOP3.LUT R82, R81, 0x60, RZ, 0xc0, !PT ;  /* 0x0000006051527812 */ /* 0x000fe200078ec0ff */
[----:B------:R-:W-:Y:S01]  /*5220*/  HFMA2 R77, -RZ, RZ, 0, 5.9604644775390625e-08 ;  /* 0x00000001ff4d7431 */ /* 0x000fe200000001ff */
[----:B------:R-:W-:Y:S02]  /*5230*/  UMOV UR48, 0x400 ;  /* 0x0000040000307882 */ /* 0x000fe40000000000 */
[----:B------:R-:W1:Y:S01]  /*5240*/  LDC R71, c[0x0][0x370] ;  /* 0x0000dc00ff477b82 */ /* 0x000e620000000800 */
[----:B------:R-:W-:Y:S01]  /*5250*/  ULEA UR48, UR37, UR48, 0x18 ;  /* 0x0000003025307291 */ /* 0x000fe2000f8ec0ff */
[----:B------:R-:W-:Y:S01]  /*5260*/  LOP3.LUT R5, R3, 0x60, RZ, 0xc0, !PT ;  /* 0x0000006003057812 */ /* 0x000fe200078ec0ff */
[----:B------:R-:W-:Y:S01]  /*5270*/  HFMA2 R75, -RZ, RZ, 0, 0 ;  /* 0x00000000ff4b7431 */ /* 0x000fe200000001ff */
[----:B------:R-:W-:Y:S01]  /*5280*/  LOP3.LUT R79, R81, 0x2, RZ, 0xc0, !PT ;  /* 0x00000002514f7812 */ /* 0x000fe200078ec0ff */
[----:B------:R-:W-:Y:S01]  /*5290*/  UIADD3 UR4, UPT, UPT, UR48, 0x200, URZ ;  /* 0x0000020030047890 */ /* 0x000fe2000fffe0ff */
[----:B------:R-:W-:Y:S01]  /*52a0*/  LOP3.LUT R80, R5, 0xc, R80, 0xf8, !PT ;  /* 0x0000000c05507812 */ /* 0x000fe200078ef850 */
[----:B------:R-:W-:Y:S01]  /*52b0*/  IMAD.MOV.U32 R30, RZ, RZ, RZ ;  /* 0x000000ffff1e7224 */ /* 0x000fe200078e00ff */
[----:B------:R-:W2:Y:S01]  /*52c0*/  LDC R28, c[0x0][0xb0c] ;  /* 0x0002c300ff1c7b82 */ /* 0x000ea20000000800 */
[----:B------:R-:W-:Y:S01]  /*52d0*/  LOP3.LUT R33, R33, 0x600000, RZ, 0xc0, !PT ;  /* 0x0060000021217812 */ /* 0x000fe200078ec0ff */
[----:B------:R-:W-:Y:S01]  /*52e0*/  IMAD.MOV.U32 R85, RZ, RZ, RZ ;  /* 0x000000ffff557224 */ /* 0x000fe200078e00ff */
[----:B------:R-:W-:Y:S01]  /*52f0*/  LOP3.LUT R80, R80, 0x790, R3, 0xf8, !PT ;  /* 0x0000079050507812 */ /* 0x000fe200078ef803 */
[----:B------:R-:W-:Y:S01]  /*5300*/  IMAD.U32 R73, RZ, RZ, UR4 ;  /* 0x00000004ff497e24 */ /* 0x000fe2000f8e00ff */
[----:B------:R-:W-:Y:S01]  /*5310*/  LOP3.LUT R81, R81, 0x4, RZ, 0xc0, !PT ;  /* 0x0000000451517812 */ /* 0x000fe200078ec0ff */
[----:B------:R-:W3:Y:S01]  /*5320*/  LDCU.64 UR52, c[0x0][0x348] ;  /* 0x00006900ff3477ac */ /* 0x000ee20008000a00 */
[----:B------:R-:W-:Y:S01]  /*5330*/  MOV R76, RZ ;  /* 0x000000ff004c7202 */ /* 0x000fe20000000f00 */
[----:B------:R-:W4:Y:S01]  /*5340*/  LDC R69, c[0x0][0xb20] ;  /* 0x0002c800ff457b82 */ /* 0x000f220000000800 */
[----:B------:R-:W3:Y:S01]  /*5350*/  LDS R0, [UR48+0x140] ;  /* 0x00014030ff007984 */ /* 0x000ee20008000800 */
[----:B------:R-:W-:Y:S01]  /*5360*/  IMAD R80, R80, 0x4, R73 ;  /* 0x0000000450507824 */ /* 0x000fe200078e0249 */
[----:B------:R-:W1:Y:S03]  /*5370*/  LDCU.64 UR38, c[0x0][0x888] ;  /* 0x00011100ff2677ac */ /* 0x000e660008000a00 */
[--C-:B------:R-:W-:Y:S01]  /*5380*/  IMAD R79, R79, -0x10, R80.reuse ;  /* 0xfffffff04f4f7824 */ /* 0x100fe200078e0250 */
[----:B------:R-:W1:Y:S01]  /*5390*/  LDCU.64 UR44, c[0x0][0x890] ;  /* 0x00011200ff2c77ac */ /* 0x000e620008000a00 */
[----:B------:R-:W1:Y:S01]  /*53a0*/  LDC R27, c[0x0][0xb30] ;  /* 0x0002cc00ff1b7b82 */ /* 0x000e620000000800 */
[----:B------:R-:W-:Y:S01]  /*53b0*/  IMAD R78, R81, -0x10, R80 ;  /* 0xfffffff0514e7824 */ /* 0x000fe200078e0250 */
[----:B------:R-:W-:Y:S01]  /*53c0*/  UMOV UR49, URZ ;  /* 0x000000ff00317c82 */ /* 0x000fe20008000000 */
[----:B------:R-:W-:-:S05]  /*53d0*/  UMOV UR51, URZ ;  /* 0x000000ff00337c82 */ /* 0x000fca0008000000 */
[----:B------:R-:W1:Y:S08]  /*53e0*/  LDC.64 R64, c[0x0][0xb10] ;  /* 0x0002c400ff407b82 */ /* 0x000e700000000a00 */
[----:B------:R-:W1:Y:S08]  /*53f0*/  LDC.64 R24, c[0x0][0xb18] ;  /* 0x0002c600ff187b82 */ /* 0x000e700000000a00 */
[----:B------:R-:W1:Y:S08]  /*5400*/  LDC.64 R22, c[0x0][0xb28] ;  /* 0x0002ca00ff167b82 */ /* 0x000e700000000a00 */
[----:B------:R-:W1:Y:S01]  /*5410*/  LDC.64 R62, c[0x0][0x8b0] ;  /* 0x00022c00ff3e7b82 */ /* 0x000e620000000a00 */
[----:B---3--:R-:W-:-:S07]  /*5420*/  IMAD.IADD R33, R0, 0x1, R33 ;  /* 0x0000000100217824 */ /* 0x008fce00078e0221 */
[----:B------:R-:W3:Y:S08]  /*5430*/  LDC.64 R60, c[0x0][0x8a8] ;  /* 0x00022a00ff3c7b82 */ /* 0x000ef00000000a00 */
[----:B--2-4-:R-:W1:Y:S02]  /*5440*/  LDC R70, c[0x0][0x374] ;  /* 0x0000dd00ff467b82 */ /* 0x014e640000000800 */
.L_x_144:
[----:B------:R-:W-:Y:S02]  /*5450*/  LEA R0, R85, UR48, 0x3 ;  /* 0x0000003055007c11 */ /* 0x000fe4000f8e18ff */
[----:B------:R-:W-:Y:S02]  /*5460*/  SHF.L.U32 R3, R75, 0x1f, RZ ;  /* 0x0000001f4b037819 */ /* 0x000fe400000006ff */
[----:B-1----:R-:W-:Y:S02]  /*5470*/  LEA R16, R85, UR48, 0x4 ;  /* 0x0000003055107c11 */ /* 0x002fe4000f8e20ff */
[----:B------:R-:W2:Y:S02]  /*5480*/  SYNCS.PHASECHK.TRANS64.TRYWAIT P0, [R0+URZ+0x90], R3 ;  /* 0x00009003000075a7 */ /* 0x000ea400080011ff */
[----:B--23--:R-:W-:Y:S05]  /*5490*/  @!P0 BRA `(.L_x_101) ;  /* 0x0000003c00c08947 */ /* 0x00cfea0003800000 */
.L_x_195:
[----:B------:R-:W4:Y:S01]  /*54a0*/  LDC.64 R12, c[0x0][0xb10] ;  /* 0x0002c400ff0c7b82 */ /* 0x000f220000000a00 */
[----:B------:R-:W3:Y:S01]  /*54b0*/  LDS.128 R16, [R16+0x120] ;  /* 0x0001200010107984 */ /* 0x000ee20000000c00 */
[----:B-1----:R-:W-:Y:S01]  /*54c0*/  ISETP.NE.AND P1, PT, R27, 0x1, PT ;  /* 0x000000011b00780c */ /* 0x002fe20003f25270 */
[----:B--2---:R-:W-:Y:S01]  /*54d0*/  VIADD R0, R0, 0xa0 ;  /* 0x000000a000007836 */ /* 0x004fe20000000000 */
[----:B------:R-:W-:Y:S04]  /*54e0*/  ISETP.GE.AND P0, PT, R26, 0x1, PT ;  /* 0x000000011a00780c */ /* 0x000fe80003f06270 */
[----:B------:R-:W1:Y:S01]  /*54f0*/  LDC.64 R10, c[0x0][0xb18] ;  /* 0x0002c600ff0a7b82 */ /* 0x000e620000000a00 */
[----:B------:R-:W-:Y:S01]  /*5500*/  PRMT R0, RZ, 0x654, R0 ;  /* 0x00000654ff007816 */ /* 0x000fe20000000000 */
[----:B------:R-:W-:Y:S01]  /*5510*/  @!PT LDS RZ, [RZ] ;  /* 0x00000000fffff984 */ /* 0x000fe20000000800 */
[----:B------:R-:W-:Y:S01]  /*5520*/  @!PT LDS RZ, [RZ] ;  /* 0x00000000fffff984 */ /* 0x000fe20000000800 */
[----:B------:R-:W-:Y:S01]  /*5530*/  @!PT LDS RZ, [RZ] ;  /* 0x00000000fffff984 */ /* 0x000fe20000000800 */
[----:B------:R-:W-:Y:S01]  /*5540*/  @!PT LDS RZ, [RZ] ;  /* 0x00000000fffff984 */ /* 0x000fe20000000800 */
[----:B------:R2:W-:Y:S06]  /*5550*/  MEMBAR.ALL.CTA ;  /* 0x0000000000007992 */ /* 0x0005ec0000008000 */
[----:B--2---:R-:W2:Y:S01]  /*5560*/  FENCE.VIEW.ASYNC.S ;  /* 0x00000000000073c6 */ /* 0x004ea20000000000 */
[----:B------:R-:W1:Y:S08]  /*5570*/  @!P1 LDC R14, c[0x0][0xb20] ;  /* 0x0002c800ff0e9b82 */ /* 0x000e700000000800 */
[----:B------:R-:W1:Y:S01]  /*5580*/  @!P1 LDC R9, c[0x0][0xb0c] ;  /* 0x0002c300ff099b82 */ /* 0x000e620000000800 */
[----:B--2---:R2:W-:Y:S01]  /*5590*/  SYNCS.ARRIVE.TRANS64.RED.A1T0 RZ, [R0+URZ], RZ ;  /* 0x000000ff00ff79a7 */ /* 0x0045e200081004ff */
[----:B---3--:R-:W-:Y:S04]  /*55a0*/  LOP3.LUT P4, RZ, R18, 0x1, RZ, 0xc0, !PT ;  /* 0x0000000112ff7812 */ /* 0x008fe8000788c0ff */
[----:B------:R-:W-:Y:S09]  /*55b0*/  P2R R83, PR, RZ, 0x10 ;  /* 0x00000010ff537803 */ /* 0x000ff20000000000 */
[----:B------:R-:W-:Y:S02]  /*55c0*/  @P4 MOV R31, R16 ;  /* 0x00000010001f4202 */ /* 0x000fe40000000f00 */
[----:B------:R-:W-:Y:S01]  /*55d0*/  @P4 LOP3.LUT R29, R17, 0xffff, RZ, 0xc0, !PT ;  /* 0x0000ffff111d4812 */ /* 0x000fe200078ec0ff */
[----:B--2-4-:R-:W-:Y:S06]  /*55e0*/  @!P0 BRA `(.L_x_102) ;  /* 0x0000000000a48947 */ /* 0x014fec0003800000 */
[----:B------:R-:W-:Y:S01]  /*55f0*/  IMAD.HI.U32 R36, R70, R25, RZ ;  /* 0x0000001946247227 */ /* 0x000fe200078e00ff */
[----:B------:R-:W-:Y:S02]  /*5600*/  ISETP.NE.AND P0, PT, R24, 0x1, PT ;  /* 0x000000011800780c */ /* 0x000fe40003f05270 */
[----:B------:R-:W-:Y:S01]  /*5610*/  ISETP.NE.AND P2, PT, R26, 0x1, PT ;  /* 0x000000011a00780c */ /* 0x000fe20003f45270 */
[-C--:B------:R-:W-:Y:S01]  /*5620*/  IMAD.HI.U32 R34, R71, R64.reuse, RZ ;  /* 0x0000004047227227 */ /* 0x080fe200078e00ff */
[----:B------:R-:W-:Y:S02]  /*5630*/  SHF.R.U32.HI R37, RZ, R69, R36 ;  /* 0x00000045ff257219 */ /* 0x000fe40000011624 */
[----:B------:R-:W-:Y:S01]  /*5640*/  ISETP.NE.AND P3, PT, R28, 0x1, PT ;  /* 0x000000011c00780c */ /* 0x000fe20003f65270 */
[----:B------:R-:W-:Y:S01]  /*5650*/  IMAD.HI.U32 R40, R29, R25, RZ ;  /* 0x000000191d287227 */ /* 0x000fe200078e00ff */
[----:B------:R-:W-:Y:S02]  /*5660*/  SHF.R.U32.HI R34, RZ, R65, R34 ;  /* 0x00000041ff227219 */ /* 0x000fe40000011622 */
[----:B------:R-:W-:Y:S01]  /*5670*/  SEL R3, R70, R37, !P0 ;  /* 0x0000002546037207 */ /* 0x000fe20004000000 */
[----:B------:R-:W-:Y:S01]  /*5680*/  IMAD.HI.U32 R38, R31, R64, RZ ;  /* 0x000000401f267227 */ /* 0x000fe200078e00ff */
[----:B------:R-:W-:Y:S03]  /*5690*/  SEL R7, R71, R34, !P3 ;  /* 0x0000002247077207 */ /* 0x000fe60005800000 */
[-C--:B------:R-:W-:Y:S01]  /*56a0*/  IMAD.HI.U32 R34, R3, R22.reuse, RZ ;  /* 0x0000001603227227 */ /* 0x080fe200078e00ff */
[----:B------:R-:W-:Y:S03]  /*56b0*/  SHF.R.U32.HI R38, RZ, R65, R38 ;  /* 0x00000041ff267219 */ /* 0x000fe60000011626 */
[----:B------:R-:W-:Y:S01]  /*56c0*/  IMAD.HI.U32 R36, R7, R22, RZ ;  /* 0x0000001607247227 */ /* 0x000fe200078e00ff */
[----:B------:R-:W-:Y:S02]  /*56d0*/  @P2 SHF.R.U32.HI R3, RZ, R23, R34 ;  /* 0x00000017ff032219 */ /* 0x000fe40000011622 */
[----:B------:R-:W-:Y:S02]  /*56e0*/  SHF.R.U32.HI R34, RZ, R69, R40 ;  /* 0x00000045ff227219 */ /* 0x000fe40000011628 */
[----:B------:R-:W-:Y:S01]  /*56f0*/  @P2 SHF.R.U32.HI R7, RZ, R23, R36 ;  /* 0x00000017ff072219 */ /* 0x000fe20000011624 */
[C---:B------:R-:W-:Y:S01]  /*5700*/  IMAD R2, R26.reuse, R3, RZ ;  /* 0x000000031a027224 */ /* 0x040fe200078e02ff */
[----:B------:R-:W-:Y:S02]  /*5710*/  SEL R5, R29, R34, !P0 ;  /* 0x000000221d057207 */ /* 0x000fe40004000000 */
[----:B------:R-:W-:Y:S01]  /*5720*/  SEL R3, R31, R38, !P3 ;  /* 0x000000261f037207 */ /* 0x000fe20005800000 */
[----:B------:R-:W-:Y:S01]  /*5730*/  IMAD R4, R26, R7, RZ ;  /* 0x000000071a047224 */ /* 0x000fe200078e02ff */
[C---:B------:R-:W-:Y:S01]  /*5740*/  ISETP.GE.AND P0, PT, R5.reuse, R2, PT ;  /* 0x000000020500720c */ /* 0x040fe20003f06270 */
[----:B------:R-:W-:Y:S03]  /*5750*/  IMAD.HI.U32 R6, R5, R22, RZ ;  /* 0x0000001605067227 */ /* 0x000fe600078e00ff */
[----:B------:R-:W-:Y:S01]  /*5760*/  ISETP.GE.OR P0, PT, R3, R4, P0 ;  /* 0x000000040300720c */ /* 0x000fe20000706670 */
[----:B------:R-:W-:Y:S01]  /*5770*/  IMAD.MOV R4, RZ, RZ, -R3 ;  /* 0x000000ffff047224 */ /* 0x000fe200078e0a03 */
[-C--:B------:R-:W-:Y:S03]  /*5780*/  SHF.R.U32.HI R6, RZ, R23.reuse, R6 ;  /* 0x00000017ff067219 */ /* 0x080fe60000011606 */
[----:B------:R-:W-:Y:S01]  /*5790*/  IMAD R31, R28, R4, R31 ;  /* 0x000000041c1f7224 */ /* 0x000fe200078e021f */
[----:B------:R-:W-:Y:S05]  /*57a0*/  SEL R15, R5, R6, !P2 ;  /* 0x00000006050f7207 */ /* 0x000fea0005000000 */
[----:B------:R-:W-:Y:S02]  /*57b0*/  IMAD.MOV R6, RZ, RZ, -R15 ;  /* 0x000000ffff067224 */ /* 0x000fe400078e0a0f */
[C---:B------:R-:W-:Y:S04]  /*57c0*/  @!P0 IMAD.HI.U32 R2, R3.reuse, R22, RZ ;  /* 0x0000001603028227 */ /* 0x040fe800078e00ff */
[----:B------:R-:W-:Y:S01]  /*57d0*/  IMAD R6, R26, R6, R5 ;  /* 0x000000061a067224 */ /* 0x000fe200078e0205 */
[----:B------:R-:W-:Y:S04]  /*57e0*/  @!P0 SHF.R.U32.HI R2, RZ, R23, R2 ;  /* 0x00000017ff028219 */ /* 0x000fe80000011602 */
[----:B------:R-:W-:Y:S02]  /*57f0*/  @!P0 SEL R0, R3, R2, !P2 ;  /* 0x0000000203008207 */ /* 0x000fe40005000000 */
[----:B------:R-:W-:Y:S02]  /*5800*/  IADD3 R2, PT, PT, -R5, RZ, RZ ;  /* 0x000000ff05027210 */ /* 0x000fe40007ffe1ff */
[----:B------:R-:W-:Y:S01]  /*5810*/  @!P0 IADD3 R8, PT, PT, R15, -R0, RZ ;  /* 0x800000000f088210 */ /* 0x000fe20007ffe0ff */
[----:B------:R-:W-:Y:S02]  /*5820*/  @!P0 IMAD R0, R7, R6, R0 ;  /* 0x0000000607008224 */ /* 0x000fe400078e0200 */
[----:B------:R-:W-:Y:S02]  /*5830*/  IMAD R29, R24, R2, R29 ;  /* 0x00000002181d7224 */ /* 0x000fe400078e021d */
[----:B------:R-:W-:Y:S02]  /*5840*/  @!P0 IMAD R5, R8, R26, R3 ;  /* 0x0000001a08058224 */ /* 0x000fe400078e0203 */
[----:B------:R-:W-:Y:S04]  /*5850*/  @!P0 IMAD.MOV.U32 R3, RZ, RZ, R0 ;  /* 0x000000ffff038224 */ /* 0x000fe800078e0000 */
[----:B------:R-:W-:Y:S02]  /*5860*/  IMAD R31, R3, R28, R31 ;  /* 0x0000001c031f7224 */ /* 0x000fe400078e021f */
[----:B------:R-:W-:Y:S07]  /*5870*/  IMAD R29, R5, R24, R29 ;  /* 0x00000018051d7224 */ /* 0x000fee00078e021d */
.L_x_102:
[----:B-1----:R-:W-:Y:S01]  /*5880*/  @!P1 ISETP.NE.AND P0, PT, R10, 0x1, PT ;  /* 0x000000010a00980c */ /* 0x002fe20003f05270 */
[----:B------:R-:W-:Y:S01]  /*5890*/  @!P1 IMAD.HI.U32 R3, R29, R11, RZ ;  /* 0x0000000b1d039227 */ /* 0x000fe200078e00ff */
[----:B------:R-:W-:Y:S01]  /*58a0*/  R2UR UR42, R21 ;  /* 0x00000000152a72ca */ /* 0x000fe200000e0000 */
[----:B------:R-:W-:Y:S01]  /*58b0*/  BSSY.RECONVERGENT B6, `(.L_x_103) ;  /* 0x0000031000067945 */ /* 0x000fe20003800200 */
[----:B------:R-:W-:Y:S01]  /*58c0*/  R2UR UR41, R20 ;  /* 0x00000000142972ca */ /* 0x000fe200000e0000 */
[----:B------:R-:W-:Y:S01]  /*58d0*/  @!P1 IMAD.HI.U32 R0, R31, R12, RZ ;  /* 0x0000000c1f009227 */ /* 0x000fe200078e00ff */
[----:B------:R-:W-:Y:S02]  /*58e0*/  @!P1 SHF.R.U32.HI R2, RZ, R14, R3 ;  /* 0x0000000eff029219 */ /* 0x000fe40000011603 */
[----:B------:R-:W-:Y:S01]  /*58f0*/  @!P1 ISETP.NE.AND P2, PT, R9, 0x1, PT ;  /* 0x000000010900980c */ /* 0x000fe20003f45270 */
[----:B------:R-:W-:Y:S01]  /*5900*/  VIADD R85, R85, 0x1 ;  /* 0x0000000155557836 */ /* 0x000fe20000000000 */
[----:B------:R-:W-:Y:S02]  /*5910*/  @!P1 SEL R2, R29, R2, !P0 ;  /* 0x000000021d029207 */ /* 0x000fe40004000000 */
[----:B------:R-:W-:Y:S02]  /*5920*/  @!P1 SHF.R.U32.HI R0, RZ, R13, R0 ;  /* 0x0000000dff009219 */ /* 0x000fe40000011600 */
[----:B------:R-:W-:Y:S01]  /*5930*/  LOP3.LUT P0, RZ, R73, 0x1b0, RZ, 0xc0, !PT ;  /* 0x000001b049ff7812 */ /* 0x000fe2000780c0ff */
[----:B------:R-:W-:Y:S01]  /*5940*/  USHF.L.U32 UR42, UR42, 0x7, URZ ;  /* 0x000000072a2a7899 */ /* 0x000fe200080006ff */
[----:B------:R-:W-:Y:S01]  /*5950*/  @!P1 SEL R3, R31, R0, !P2 ;  /* 0x000000001f039207 */ /* 0x000fe20005000000 */
[----:B------:R-:W-:Y:S01]  /*5960*/  USHF.L.U32 UR41, UR41, 0x6, URZ ;  /* 0x0000000629297899 */ /* 0x000fe200080006ff */
[----:B------:R-:W-:Y:S03]  /*5970*/  @P4 SHF.R.U32.HI R74, RZ, 0x10, R17 ;  /* 0x00000010ff4a4819 */ /* 0x000fe60000011611 */
[----:B------:R-:W-:Y:S02]  /*5980*/  @!P1 IMAD.IADD R0, R2, 0x1, -R3 ;  /* 0x0000000102009824 */ /* 0x000fe400078e0a03 */
[----:B------:R-:W-:Y:S02]  /*5990*/  @!P1 IMAD.IADD R2, R3, 0x1, -R2 ;  /* 0x0000000103029824 */ /* 0x000fe400078e0a02 */
[----:B------:R-:W-:Y:S02]  /*59a0*/  @!P1 IMAD R31, R0, R9, R31 ;  /* 0x00000009001f9224 */ /* 0x000fe400078e021f */
[----:B------:R-:W-:Y:S01]  /*59b0*/  @!P1 IMAD R29, R2, R10, R29 ;  /* 0x0000000a021d9224 */ /* 0x000fe200078e021d */
[----:B------:R-:W-:Y:S06]  /*59c0*/  @!P0 BRA `(.L_x_104) ;  /* 0x00000000007c8947 */ /* 0x000fec0003800000 */
[----:B------:R-:W1:Y:S01]  /*59d0*/  LDCU.64 UR8, c[0x4][0x80] ;  /* 0x01001000ff0877ac */ /* 0x000e620008000a00 */
[----:B------:R-:W-:Y:S01]  /*59e0*/  MOV R2, 0x0 ;  /* 0x0000000000027802 */ /* 0x000fe20000000f00 */
[----:B------:R-:W-:Y:S02]  /*59f0*/  HFMA2 R12, -RZ, RZ, 0, 5.9604644775390625e-08 ;  /* 0x00000001ff0c7431 */ /* 0x000fe400000001ff */
[----:B------:R-:W-:Y:S01]  /*5a00*/  IMAD.MOV.U32 R8, RZ, RZ, 0x70 ;  /* 0x00000070ff087424 */ /* 0x000fe200078e00ff */
[----:B------:R2:W3:Y:S01]  /*5a10*/  LDC.64 R14, c[0x4][R2] ;  /* 0x01000000020e7b82 */ /* 0x0004e20000000a00 */
[----:B------:R-:W4:Y:S01]  /*5a20*/  LDCU.64 UR6, c[0x4][0x88] ;  /* 0x01001100ff0677ac */ /* 0x000f220008000a00 */
[----:B------:R-:W-:Y:S01]  /*5a30*/  IMAD.MOV.U32 R13, RZ, RZ, RZ ;  /* 0x000000ffff0d7224 */ /* 0x000fe200078e00ff */
[----:B------:R-:W2:Y:S01]  /*5a40*/  LDCU.64 UR4, c[0x4][0x8] ;  /* 0x01000100ff0477ac */ /* 0x000ea20008000a00 */
[----:B-1----:R-:W-:Y:S01]  /*5a50*/  MOV R5, UR9 ;  /* 0x0000000900057c02 */ /* 0x002fe20008000f00 */
[----:B------:R-:W-:Y:S01]  /*5a60*/  IMAD.U32 R4, RZ, RZ, UR8 ;  /* 0x00000008ff047e24 */ /* 0x000fe2000f8e00ff */
[----:B----4-:R-:W-:Y:S01]  /*5a70*/  MOV R7, UR7 ;  /* 0x0000000700077c02 */ /* 0x010fe20008000f00 */
[----:B------:R-:W-:Y:S01]  /*5a80*/  IMAD.U32 R6, RZ, RZ, UR6 ;  /* 0x00000006ff067e24 */ /* 0x000fe2000f8e00ff */
[----:B--2---:R-:W-:Y:S01]  /*5a90*/  MOV R11, UR5 ;  /* 0x00000005000b7c02 */ /* 0x004fe20008000f00 */
[----:B------:R-:W-:Y:S02]  /*5aa0*/  IMAD.U32 R10, RZ, RZ, UR4 ;  /* 0x00000004ff0a7e24 */ /* 0x000fe4000f8e00ff */
[----:B------:R-:W-:Y:S07]  /*5ab0*/  LEPC R20, `(.L_x_105) ;  /* 0x000000001014794e */ /* 0x000fee0000000000 */
[----:B---3-5:R-:W-:Y:S05]  /*5ac0*/  CALL.ABS.NOINC R14 ;  /* 0x000000000e007343 */ /* 0x028fea0003c00000 */
.L_x_105:
[----:B------:R-:W1:Y:S01]  /*5ad0*/  LDCU.64 UR8, c[0x4][0x80] ;  /* 0x01001000ff0877ac */ /* 0x000e620008000a00 */
[----:B------:R-:W2:Y:S01]  /*5ae0*/  LDC.64 R2, c[0x4][R2] ;  /* 0x0100000002027b82 */ /* 0x000ea20000000a00 */
[----:B------:R-:W-:Y:S02]  /*5af0*/  HFMA2 R12, -RZ, RZ, 0, 5.9604644775390625e-08 ;  /* 0x00000001ff0c7431 */ /* 0x000fe400000001ff */
[----:B------:R-:W-:Y:S02]  /*5b00*/  IMAD.MOV.U32 R8, RZ, RZ, 0x70 ;  /* 0x00000070ff087424 */ /* 0x000fe400078e00ff */
[----:B------:R-:W-:Y:S01]  /*5b10*/  IMAD.MOV.U32 R13, RZ, RZ, RZ ;  /* 0x000000ffff0d7224 */ /* 0x000fe200078e00ff */
[----:B------:R-:W3:Y:S01]  /*5b20*/  LDCU.64 UR6, c[0x4][0x88] ;  /* 0x01001100ff0677ac */ /* 0x000ee20008000a00 */
[----:B------:R-:W4:Y:S01]  /*5b30*/  LDCU.64 UR4, c[0x4][0x8] ;  /* 0x01000100ff0477ac */ /* 0x000f220008000a00 */
[----:B-1----:R-:W-:Y:S02]  /*5b40*/  MOV R4, UR8 ;  /* 0x0000000800047c02 */ /* 0x002fe40008000f00 */
[----:B------:R-:W-:Y:S02]  /*5b50*/  MOV R5, UR9 ;  /* 0x0000000900057c02 */ /* 0x000fe40008000f00 */
[----:B---3--:R-:W-:Y:S01]  /*5b60*/  MOV R7, UR7 ;  /* 0x0000000700077c02 */ /* 0x008fe20008000f00 */
[----:B------:R-:W-:Y:S01]  /*5b70*/  IMAD.U32 R6, RZ, RZ, UR6 ;  /* 0x00000006ff067e24 */ /* 0x000fe2000f8e00ff */
[----:B----4-:R-:W-:Y:S01]  /*5b80*/  MOV R11, UR5 ;  /* 0x00000005000b7c02 */ /* 0x010fe20008000f00 */
[----:B------:R-:W-:Y:S02]  /*5b90*/  IMAD.U32 R10, RZ, RZ, UR4 ;  /* 0x00000004ff0a7e24 */ /* 0x000fe4000f8e00ff */
[----:B------:R-:W-:Y:S07]  /*5ba0*/  LEPC R20, `(.L_x_104) ;  /* 0x000000001014794e */ /* 0x000fee0000000000 */
[----:B--2---:R-:W-:Y:S05]  /*5bb0*/  CALL.ABS.NOINC R2 ;  /* 0x0000000002007343 */ /* 0x004fea0003c00000 */
.L_x_104:
[----:B------:R-:W-:Y:S05]  /*5bc0*/  BSYNC.RECONVERGENT B6 ;  /* 0x0000000000067941 */ /* 0x000fea0003800200 */
.L_x_103:
[----:B------:R-:W-:Y:S01]  /*5bd0*/  ISETP.NE.U32.AND P4, PT, R62, RZ, PT ;  /* 0x000000ff3e00720c */ /* 0x000fe20003f85070 */
[----:B------:R-:W-:Y:S01]  /*5be0*/  UISETP.NE.AND UP2, UPT, UR50, URZ, UPT ;  /* 0x000000ff3200728c */ /* 0x000fe2000bf45270 */
[----:B------:R-:W-:Y:S01]  /*5bf0*/  ISETP.NE.U32.AND P2, PT, RZ, UR38, PT ;  /* 0x00000026ff007c0c */ /* 0x000fe2000bf45070 */
[----:B------:R-:W-:Y:S01]  /*5c00*/  UISETP.NE.U32.AND UP1, UPT, UR44, URZ, UPT ;  /* 0x000000ff2c00728c */ /* 0x000fe2000bf25070 */
[----:B------:R-:W-:Y:S01]  /*5c10*/  ISETP.NE.AND.EX P4, PT, R63, RZ, PT, P4 ;  /* 0x000000ff3f00720c */ /* 0x000fe20003f85340 */
[----:B------:R-:W-:Y:S01]  /*5c20*/  UPLOP3.LUT UP0, UPT, UPT, UPT, UPT, 0x40, 0x4 ;  /* 0x000000000004789c */ /* 0x000fe20003f0e870 */
[----:B------:R-:W-:Y:S01]  /*5c30*/  ISETP.NE.AND.EX P2, PT, RZ, UR39, PT, P2 ;  /* 0x00000027ff007c0c */ /* 0x000fe2000bf45320 */
[----:B------:R-:W-:Y:S01]  /*5c40*/  UISETP.NE.AND.EX UP1, UPT, UR45, URZ, UPT, UP1 ;  /* 0x000000ff2d00728c */ /* 0x000fe2000bf25310 */
[----:B------:R-:W-:Y:S04]  /*5c50*/  PLOP3.LUT P1, PT, PT, PT, UP2, 0x80, 0x8 ;  /* 0x000000000008781c */ /* 0x000fe80003f2f028 */
[----:B------:R-:W-:Y:S06]  /*5c60*/  @UP2 UPLOP3.LUT UP0, UPT, UPT, UPT, UP1, 0x80, 0x8 ;  /* 0x000000000008289c */ /* 0x000fec0003f0f010 */
[----:B------:R-:W-:Y:S01]  /*5c70*/  PLOP3.LUT P0, PT, PT, PT, UP0, 0x80, 0x8 ;  /* 0x000000000008781c */ /* 0x000fe20003f0f008 */
[----:B------:R-:W-:Y:S01]  /*5c80*/  @!UPT UIADD3 URZ, UPT, UPT, URZ, URZ, URZ ;  /* 0x000000fffffff290 */ /* 0x000fe2000fffe0ff */
[----:B------:R-:W-:Y:S11]  /*5c90*/  BRA.U !UP1, `(.L_x_106) ;  /* 0x0000000109387547 */ /* 0x000ff6000b800000 */
[----:B------:R-:W-:Y:S01]  /*5ca0*/  UISETP.NE.U32.AND UP0, UPT, UR38, URZ, UPT ;  /* 0x000000ff2600728c */ /* 0x000fe2000bf05070 */
[----:B------:R-:W-:Y:S02]  /*5cb0*/  HFMA2 R0, -RZ, RZ, 0, 5.9604644775390625e-08 ;  /* 0x00000001ff007431 */ /* 0x000fe400000001ff */
[----:B------:R-:W-:Y:S01]  /*5cc0*/  IMAD.MOV.U32 R67, RZ, RZ, 0x1 ;  /* 0x00000001ff437424 */ /* 0x000fe200078e00ff */
[----:B------:R-:W-:Y:S06]  /*5cd0*/  UISETP.NE.AND.EX UP0, UPT, UR39, URZ, UPT, UP0 ;  /* 0x000000ff2700728c */ /* 0x000fec000bf05300 */
[----:B------:R-:W-:Y:S05]  /*5ce0*/  PLOP3.LUT P3, PT, PT, PT, UP0, 0x80, 0x8 ;  /* 0x000000000008781c */ /* 0x000fea0003f6f008 */
[----:B------:R-:W1:Y:S01]  /*5cf0*/  @UP0 LDCU.64 UR6, c[0x0][0x888] ;  /* 0x00011100ff0607ac */ /* 0x000e620008000a00 */
[----:B------:R-:W-:Y:S07]  /*5d00*/  @UP0 UIMAD UR4, UR36, UR44, URZ ;  /* 0x0000002c240402a4 */ /* 0x000fee000f8e02ff */
[----:B------:R-:W-:Y:S01]  /*5d10*/  @!P3 PRMT R67, R0, 0x7610, R67 ;  /* 0x000076100043b816 */ /* 0x000fe20000000043 */
[----:B-1----:R-:W-:Y:S03]  /*5d20*/  @UP0 UIMAD.WIDE UR6, UR4, 0x4, UR6 ;  /* 0x00000004040608a5 */ /* 0x002fe6000f8e0206 */
[----:B------:R-:W1:Y:S03]  /*5d30*/  @!UP0 LDCU UR4, c[0x0][0x880] ;  /* 0x00011000ff0487ac */ /* 0x000e660008000800 */
[----:B------:R-:W-:Y:S01]  /*5d40*/  IMAD.U32 R2, RZ, RZ, UR6 ;  /* 0x00000006ff027e24 */ /* 0x000fe2000f8e00ff */
[----:B------:R-:W-:Y:S05]  /*5d50*/  MOV R3, UR7 ;  /* 0x0000000700037c02 */ /* 0x000fea0008000f00 */
[----:B-----5:R2:W5:Y:S02]  /*5d60*/  @P3 LDG.E R35, desc[UR46][R2.64] ;  /* 0x0000002e02233981 */ /* 0x020564000c1e1900 */
[----:B-12---:R-:W-:Y:S02]  /*5d70*/  @!P3 IMAD.U32 R35, RZ, RZ, UR4 ;  /* 0x00000004ff23be24 */ /* 0x006fe4000f8e00ff */
.L_x_106:
[----:B------:R-:W-:Y:S05]  /*5d80*/  @!P4 BRA `(.L_x_107) ;  /* 0x000000000020c947 */ /* 0x000fea0003800000 */
[----:B------:R-:W-:Y:S04]  /*5d90*/  ISETP.NE.U32.AND P3, PT, R60, RZ, PT ;  /* 0x000000ff3c00720c */ /* 0x000fe80003f65070 */
[----:B------:R-:W-:Y:S11]  /*5da0*/  ISETP.NE.AND.EX P3, PT, R61, RZ, PT, P3 ;  /* 0x000000ff3d00720c */ /* 0x000ff60003f65330 */
[----:B------:R-:W-:Y:S02]  /*5db0*/  @!UPT UIADD3 URZ, UPT, UPT, URZ, URZ, URZ ;  /* 0x000000fffffff290 */ /* 0x000fe4000fffe0ff */
[----:B------:R-:W1:Y:S01]  /*5dc0*/  @P3 LDC.64 R2, c[0x0][0x8a8] ;  /* 0x00022a00ff023b82 */ /* 0x000e620000000a00 */
[----:B------:R-:W-:Y:S04]  /*5dd0*/  @P3 IMAD R0, R62, UR36, RZ ;  /* 0x000000243e003c24 */ /* 0x000fe8000f8e02ff */
[----:B-1----:R-:W-:Y:S05]  /*5de0*/  @P3 IMAD.WIDE R2, R0, 0x4, R2 ;  /* 0x0000000400023825 */ /* 0x002fea00078e0202 */
[----:B-----5:R1:W5:Y:S02]  /*5df0*/  @P3 LDG.E R32, desc[UR46][R2.64] ;  /* 0x0000002e02203981 */ /* 0x020364000c1e1900 */
[----:B-1----:R-:W2:Y:S02]  /*5e00*/  @!P3 LDC R32, c[0x0][0x8a0] ;  /* 0x00022800ff20bb82 */ /* 0x002ea40000000800 */
.L_x_107:
[----:B-----5:R-:W-:Y:S01]  /*5e10*/  FSETP.NEU.AND P3, PT, R35, RZ, PT ;  /* 0x000000ff2300720b */ /* 0x020fe20003f6d000 */
[----:B------:R-:W-:Y:S01]  /*5e20*/  BSSY B1, `(.L_x_108) ;  /* 0x0000039000017945 */ /* 0x000fe20003800000 */
[----:B------:R-:W-:Y:S01]  /*5e30*/  SEL R5, RZ, 0xffffffff, P2 ;  /* 0xffffffffff057807 */ /* 0x000fe20001000000 */
[----:B------:R-:W-:Y:S01]  /*5e40*/  IMAD.MOV.U32 R89, RZ, RZ, 0x1 ;  /* 0x00000001ff597424 */ /* 0x000fe200078e00ff */
[----:B------:R-:W-:Y:S01]  /*5e50*/  @P1 LOP3.LUT P2, RZ, R67, 0xff, RZ, 0xc0, !PT ;  /* 0x000000ff43ff1812 */ /* 0x000fe2000784c0ff */
[C---:B------:R-:W-:Y:S01]  /*5e60*/  IMAD R34, R30.reuse, 0x40, R33 ;  /* 0x000000401e227824 */ /* 0x040fe200078e0221 */
[----:B------:R-:W-:Y:S01]  /*5e70*/  @P1 SEL R0, RZ, 0xffffffff, P3 ;  /* 0xffffffffff001807 */ /* 0x000fe20001800000 */
[----:B------:R-:W-:Y:S01]  /*5e80*/  IMAD R86, R81, -0x10, R79 ;  /* 0xfffffff051567824 */ /* 0x000fe200078e024f */
[----:B------:R-:W-:Y:S01]  /*5e90*/  LOP3.LUT R77, R77, 0x1, RZ, 0x3c, !PT ;  /* 0x000000014d4d7812 */ /* 0x000fe200078e3cff */
[----:B------:R-:W-:Y:S01]  /*5ea0*/  IMAD.MOV.U32 R43, RZ, RZ, RZ ;  /* 0x000000ffff2b7224 */ /* 0x000fe200078e00ff */
[----:B------:R-:W-:Y:S02]  /*5eb0*/  @P0 SEL R0, R5, R0, !P2 ;  /* 0x0000000005000207 */ /* 0x000fe40005000000 */
[----:B------:R-:W-:Y:S02]  /*5ec0*/  CS2R R46, SRZ ;  /* 0x00000000002e7805 */ /* 0x000fe4000001ff00 */
[----:B------:R-:W-:Y:S02]  /*5ed0*/  LEA R88, R30, UR48, 0x3 ;  /* 0x000000301e587c11 */ /* 0x000fe4000f8e18ff */
[----:B------:R-:W-:Y:S02]  /*5ee0*/  CS2R R44, SRZ ;  /* 0x00000000002c7805 */ /* 0x000fe4000001ff00 */
[----:B------:R-:W-:Y:S02]  /*5ef0*/  @P1 LOP3.LUT R0, R0, 0x1, RZ, 0xc0, !PT ;  /* 0x0000000100001812 */ /* 0x000fe400078ec0ff */
[----:B------:R-:W-:Y:S02]  /*5f00*/  CS2R R50, SRZ ;  /* 0x0000000000327805 */ /* 0x000fe4000001ff00 */
[----:B------:R-:W-:Y:S02]  /*5f10*/  SHF.L.U32 R3, R76, 0x1f, RZ ;  /* 0x0000001f4c037819 */ /* 0x000fe400000006ff */
[----:B------:R-:W-:Y:S02]  /*5f20*/  CS2R R48, SRZ ;  /* 0x0000000000307805 */ /* 0x000fe4000001ff00 */
[----:B------:R-:W-:Y:S02]  /*5f30*/  ISETP.NE.U32.OR P5, PT, R0, 0x1, !P1 ;  /* 0x000000010000780c */ /* 0x000fe40004fa5470 */
[----:B------:R-:W-:Y:S02]  /*5f40*/  CS2R R54, SRZ ;  /* 0x0000000000367805 */ /* 0x000fe4000001ff00 */
[----:B------:R-:W-:Y:S02]  /*5f50*/  PLOP3.LUT P2, PT, PT, PT, UP1, 0x80, 0x8 ;  /* 0x000000000008781c */ /* 0x000fe40003f4f018 */
[----:B------:R-:W-:Y:S02]  /*5f60*/  CS2R R52, SRZ ;  /* 0x0000000000347805 */ /* 0x000fe4000001ff00 */
[----:B------:R-:W-:Y:S02]  /*5f70*/  LOP3.LUT P4, R84, R67, 0xff, RZ, 0xc0, !PT ;  /* 0x000000ff43547812 */ /* 0x000fe4000788c0ff */
[----:B------:R-:W-:Y:S02]  /*5f80*/  CS2R R58, SRZ ;  /* 0x00000000003a7805 */ /* 0x000fe4000001ff00 */
[----:B------:R-:W-:Y:S02]  /*5f90*/  SEL R0, RZ, 0xffffffff, P3 ;  /* 0xffffffffff007807 */ /* 0x000fe40001800000 */
[----:B------:R-:W-:Y:S02]  /*5fa0*/  CS2R R56, SRZ ;  /* 0x0000000000387805 */ /* 0x000fe4000001ff00 */
[----:B------:R-:W-:Y:S02]  /*5fb0*/  P2R R87, PR, RZ, 0x20 ;  /* 0x00000020ff577803 */ /* 0x000fe40000000000 */
[----:B------:R-:W-:Y:S02]  /*5fc0*/  @P5 SHF.L.U32 R2, R77, 0x1f, RZ ;  /* 0x0000001f4d025819 */ /* 0x000fe400000006ff */
[----:B------:R-:W-:Y:S02]  /*5fd0*/  @P2 SEL R0, R5, R0, !P4 ;  /* 0x0000000005002207 */ /* 0x000fe40006000000 */
[----:B------:R-:W1:Y:S02]  /*5fe0*/  @P5 SYNCS.PHASECHK.TRANS64.TRYWAIT P1, [UR48+0x40], R2 ;  /* 0x00004002ff0055a7 */ /* 0x000e640008021130 */
[----:B------:R-:W-:Y:S04]  /*5ff0*/  LOP3.LUT R0, R0, 0x1, RZ, 0xc0, !PT ;  /* 0x0000000100007812 */ /* 0x000fe800078ec0ff */
[----:B------:R-:W-:Y:S04]  /*6000*/  ISETP.NE.U32.AND P2, PT, R0, 0x1, PT ;  /* 0x000000010000780c */ /* 0x000fe80003f45070 */
[----:B------:R-:W-:Y:S01]  /*6010*/  P2R R90, PR, RZ, 0x4 ;  /* 0x00000004ff5a7803 */ /* 0x000fe20000000000 */
[----:B------:R3:W4:Y:S01]  /*6020*/  SYNCS.PHASECHK.TRANS64.TRYWAIT P0, [R88+URZ+0xb0], R3 ;  /* 0x0000b003580075a7 */ /* 0x00072200080011ff */
[----:B-1----:R-:W-:Y:S01]  /*6030*/  @P5 SEL R89, RZ, 0x1, !P1 ;  /* 0x00000001ff595807 */ /* 0x002fe20004800000 */
[----:B---3--:R-:W-:Y:S06]  /*6040*/  @!P5 BRA `(.L_x_109) ;  /* 0x000000000058d947 */ /* 0x008fec0003800000 */
[----:B------:R-:W-:Y:S01]  /*6050*/  IMAD.MOV.U32 R47, RZ, RZ, RZ ;  /* 0x000000ffff2f7224 */ /* 0x000fe200078e00ff */
[----:B------:R-:W-:Y:S01]  /*6060*/  ISETP.NE.AND P1, PT, R89, RZ, PT ;  /* 0x000000ff5900720c */ /* 0x000fe20003f25270 */
[----:B------:R-:W-:Y:S01]  /*6070*/  BSSY B0, `(.L_x_110) ;  /* 0x000000c000007945 */ /* 0x000fe20003800000 */
[----:B------:R-:W-:Y:S02]  /*6080*/  CS2R R58, SRZ ;  /* 0x00000000003a7805 */ /* 0x000fe4000001ff00 */
[----:B------:R-:W-:Y:S02]  /*6090*/  CS2R R56, SRZ ;  /* 0x0000000000387805 */ /* 0x000fe4000001ff00 */
[----:B------:R-:W-:Y:S02]  /*60a0*/  CS2R R54, SRZ ;  /* 0x0000000000367805 */ /* 0x000fe4000001ff00 */
[----:B------:R-:W-:Y:S02]  /*60b0*/  CS2R R52, SRZ ;  /* 0x0000000000347805 */ /* 0x000fe4000001ff00 */
[----:B------:R-:W-:Y:S02]  /*60c0*/  CS2R R50, SRZ ;  /* 0x0000000000327805 */ /* 0x000fe4000001ff00 */
[----:B------:R-:W-:Y:S02]  /*60d0*/  CS2R R48, SRZ ;  /* 0x0000000000307805 */ /* 0x000fe4000001ff00 */
[----:B------:R-:W-:Y:S01]  /*60e0*/  CS2R R44, SRZ ;  /* 0x00000000002c7805 */ /* 0x000fe2000001ff00 */
[----:B------:R-:W-:Y:S06]  /*60f0*/  @P1 BRA `(.L_x_111) ;  /* 0x00000000000c1947 */ /* 0x000fec0003800000 */
[----:B------:R-:W-:Y:S04]  /*6100*/  SHF.L.U32 R5, R77, 0x1f, RZ ;  /* 0x0000001f4d057819 */ /* 0x000fe800000006ff */
[----:B------:R-:W1:Y:S02]  /*6110*/  SYNCS.PHASECHK.TRANS64.TRYWAIT P1, [UR48+0x40], R5 ;  /* 0x00004005ff0075a7 */ /* 0x000e640008021130 */
[----:B-1----:R-:W-:Y:S05]  /*6120*/  @!P1 BRA `(.L_x_112) ;  /* 0x0000003000b09947 */ /* 0x002fea0003800000 */
.L_x_111:
[----:B------:R-:W-:Y:S05]  /*6130*/  BSYNC B0 ;  /* 0x0000000000007941 */ /* 0x000fea0003800000 */
.L_x_110:
[----:B------:R-:W-:Y:S01]  /*6140*/  ISETP.NE.AND P1, PT, R90, RZ, PT ;  /* 0x000000ff5a00720c */ /* 0x000fe20003f25270 */
[----:B------:R-:W-:Y:S11]  /*6150*/  HFMA2 R43, -RZ, RZ, 0, 5.9604644775390625e-08 ;  /* 0x00000001ff2b7431 */ /* 0x000ff600000001ff */
[----:B------:R-:W-:Y:S01]  /*6160*/  @!UPT UIADD3 URZ, UPT, UPT, URZ, URZ, URZ ;  /* 0x000000fffffff290 */ /* 0x000fe2000fffe0ff */
[----:B------:R3:W1:Y:S04]  /*6170*/  @P1 LDS.128 R56, [R80] ;  /* 0x0000000050381984 */ /* 0x0006680000000c00 */
[----:B------:R3:W1:Y:S04]  /*6180*/  @P1 LDS.128 R52, [R79+0x10] ;  /* 0x000010004f341984 */ /* 0x0006680000000c00 */
[----:B------:R3:W1:Y:S04]  /*6190*/  @P1 LDS.128 R48, [R78+0x20] ;  /* 0x000020004e301984 */ /* 0x0006680000000c00 */
[----:B------:R3:W1:Y:S02]  /*61a0*/  @P1 LDS.128 R44, [R86+0x30] ;  /* 0x00003000562c1984 */ /* 0x0006640000000c00 */
.L_x_109:
[----:B------:R-:W-:Y:S05]  /*61b0*/  BSYNC B1 ;  /* 0x0000000000017941 */ /* 0x000fea0003800000 */
.L_x_108:
[----:B-1----:R-:W-:Y:S04]  /*61c0*/  SHF.R.U32.HI R5, RZ, 0x15, R34 ;  /* 0x00000015ff057819 */ /* 0x002fe80000011622 */
[----:B------:R-:W-:Y:S01]  /*61d0*/  LOP3.LUT P1, RZ, R5, 0x3, R72, 0x48, !PT ;  /* 0x0000000305ff7812 */ /* 0x000fe20007824848 */
[----:B------:R-:W-:Y:S01]  /*61e0*/  @!UPT UIADD3 URZ, UPT, UPT, URZ, URZ, URZ ;  /* 0x000000fffffff290 */ /* 0x000fe2000fffe0ff */
[----:B----4-:R-:W-:Y:S11]  /*61f0*/  @P0 BRA `(.L_x_113) ;  /* 0x0000000000080947 */ /* 0x010ff60003800000 */
[----:B------:R-:W1:Y:S02]  /*6200*/  SYNCS.PHASECHK.TRANS64.TRYWAIT P0, [R88+URZ+0xb0], R3 ;  /* 0x0000b003580075a7 */ /* 0x000e6400080011ff */
[----:B-1----:R-:W-:Y:S05]  /*6210*/  @!P0 BRA `(.L_x_114) ;  /* 0x00000030008c8947 */ /* 0x002fea0003800000 */
.L_x_113:
[----:B------:R-:W-:Y:S05]  /*6220*/  @!P1 BRA `(.L_x_115) ;  /* 0x0000000000409947 */ /* 0x000fea0003800000 */
[----:B------:R-:W4:Y:S01]  /*6230*/  LDCU.64 UR8, c[0x4][0x70] ;  /* 0x01000e00ff0877ac */ /* 0x000f220008000a00 */
[----:B-1----:R-:W-:Y:S01]  /*6240*/  MOV R3, 0x0 ;  /* 0x0000000000037802 */ /* 0x002fe20000000f00 */
[----:B------:R-:W-:Y:S02]  /*6250*/  HFMA2 R12, -RZ, RZ, 0, 5.9604644775390625e-08 ;  /* 0x00000001ff0c7431 */ /* 0x000fe400000001ff */
[----:B------:R-:W-:Y:S02]  /*6260*/  IMAD.MOV.U32 R8, RZ, RZ, 0x192 ;  /* 0x00000192ff087424 */ /* 0x000fe400078e00ff */
[----:B------:R-:W-:Y:S01]  /*6270*/  IMAD.MOV.U32 R13, RZ, RZ, RZ ;  /* 0x000000ffff0d7224 */ /* 0x000fe200078e00ff */
[----:B------:R-:W1:Y:S01]  /*6280*/  LDCU.64 UR6, c[0x4][0x78] ;  /* 0x01000f00ff0677ac */ /* 0x000e620008000a00 */
[----:B------:R-:W2:Y:S01]  /*6290*/  LDC.64 R2, c[0x4][R3] ;  /* 0x0100000003027b82 */ /* 0x000ea20000000a00 */
[----:B------:R-:W5:Y:S01]  /*62a0*/  LDCU.64 UR4, c[0x4][0x10] ;  /* 0x01000200ff0477ac */ /* 0x000f620008000a00 */
[----:B----4-:R-:W-:Y:S01]  /*62b0*/  MOV R5, UR9 ;  /* 0x0000000900057c02 */ /* 0x010fe20008000f00 */
[----:B------:R-:W-:Y:S01]  /*62c0*/  IMAD.U32 R4, RZ, RZ, UR8 ;  /* 0x00000008ff047e24 */ /* 0x000fe2000f8e00ff */
[----:B-1----:R-:W-:Y:S01]  /*62d0*/  MOV R7, UR7 ;  /* 0x0000000700077c02 */ /* 0x002fe20008000f00 */
[----:B------:R-:W-:Y:S01]  /*62e0*/  IMAD.U32 R6, RZ, RZ, UR6 ;  /* 0x00000006ff067e24 */ /* 0x000fe2000f8e00ff */
[----:B-----5:R-:W-:Y:S01]  /*62f0*/  MOV R11, UR5 ;  /* 0x00000005000b7c02 */ /* 0x020fe20008000f00 */
[----:B------:R-:W-:Y:S02]  /*6300*/  IMAD.U32 R10, RZ, RZ, UR4 ;  /* 0x00000004ff0a7e24 */ /* 0x000fe4000f8e00ff */
[----:B------:R-:W-:Y:S07]  /*6310*/  LEPC R20, `(.L_x_115) ;  /* 0x000000001014794e */ /* 0x000fee0000000000 */
[----:B--23--:R-:W-:Y:S05]  /*6320*/  CALL.ABS.NOINC R2 ;  /* 0x0000000002007343 */ /* 0x00cfea0003c00000 */
.L_x_115:
[----:B------:R-:W-:Y:S01]  /*6330*/  LOP3.LUT R20, R56, 0xffffe000, RZ, 0xc0, !PT ;  /* 0xffffe00038147812 */ /* 0x000fe200078ec0ff */
[----:B------:R-:W-:Y:S05]  /*6340*/  WARPSYNC.ALL ;  /* 0x0000000000007948 */ /* 0x000fea0003800000 */
[----:B------:R-:W-:Y:S01]  /*6350*/  R2UR UR4, R34 ;  /* 0x00000000220472ca */ /* 0x000fe200000e0000 */
[----:B------:R-:W-:Y:S01]  /*6360*/  BSSY.RECONVERGENT B0, `(.L_x_116) ;  /* 0x0000058000007945 */ /* 0x000fe20003800200 */
[----:B------:R-:W-:Y:S02]  /*6370*/  LOP3.LUT R21, R57, 0xffffe000, RZ, 0xc0, !PT ;  /* 0xffffe00039157812 */ /* 0x000fe400078ec0ff */
[----:B------:R-:W-:Y:S02]  /*6380*/  LOP3.LUT R40, R58, 0xffffe000, RZ, 0xc0, !PT ;  /* 0xffffe0003a287812 */ /* 0x000fe400078ec0ff */
[----:B------:R-:W-:Y:S02]  /*6390*/  LOP3.LUT R41, R52, 0xffffe000, RZ, 0xc0, !PT ;  /* 0xffffe00034297812 */ /* 0x000fe400078ec0ff */
[----:B------:R-:W-:Y:S05]  /*63a0*/  ISETP.NE.AND P0, PT, R82, RZ, PT ;  /* 0x000000ff5200720c */ /* 0x000fea0003f05270 */
[----:B------:R-:W2:Y:S02]  /*63b0*/  LDTM.x16 R4, tmem[UR4] ;  /* 0x00000004000479ee */ /* 0x000ea40008240000 */
[C---:B--2---:R-:W-:Y:S01]  /*63c0*/  FMUL R0, R32.reuse, R4 ;  /* 0x0000000420007220 */ /* 0x044fe20000400000 */
[C---:B------:R-:W-:Y:S01]  /*63d0*/  FMUL R2, R32.reuse, R5 ;  /* 0x0000000520027220 */ /* 0x040fe20000400000 */
[C---:B-1----:R-:W-:Y:S01]  /*63e0*/  FMUL R3, R32.reuse, R6 ;  /* 0x0000000620037220 */ /* 0x042fe20000400000 */
[----:B------:R-:W-:Y:S01]  /*63f0*/  FMUL R7, R32, R7 ;  /* 0x0000000720077220 */ /* 0x000fe20000400000 */
[----:B------:R-:W-:Y:S01]  /*6400*/  FFMA R36, R35, R20, R0 ;  /* 0x0000001423247223 */ /* 0x000fe20000000000 */
[----:B------:R-:W-:Y:S01]  /*6410*/  LOP3.LUT R20, R59, 0xffffe000, RZ, 0xc0, !PT ;  /* 0xffffe0003b147812 */ /* 0x000fe200078ec0ff */
[C---:B------:R-:W-:Y:S01]  /*6420*/  FFMA R37, R35.reuse, R21, R2 ;  /* 0x0000001523257223 */ /* 0x040fe20000000002 */
[----:B------:R-:W-:Y:S01]  /*6430*/  LOP3.LUT R21, R54, 0xffffe000, RZ, 0xc0, !PT ;  /* 0xffffe00036157812 */ /* 0x000fe200078ec0ff */
[----:B------:R-:W-:Y:S01]  /*6440*/  FFMA R38, R35, R40, R3 ;  /* 0x0000002823267223 */ /* 0x000fe20000000003 */
[----:B------:R-:W-:Y:S01]  /*6450*/  LOP3.LUT R40, R53, 0xffffe000, RZ, 0xc0, !PT ;  /* 0xffffe00035287812 */ /* 0x000fe200078ec0ff */
[----:B------:R-:W-:Y:S01]  /*6460*/  FFMA R39, R35, R20, R7 ;  /* 0x0000001423277223 */ /* 0x000fe20000000007 */
[----:B------:R-:W-:Y:S01]  /*6470*/  LOP3.LUT R20, R55, 0xffffe000, RZ, 0xc0, !PT ;  /* 0xffffe00037147812 */ /* 0x000fe200078ec0ff */
[C---:B------:R-:W-:Y:S01]  /*6480*/  FMUL R4, R32.reuse, R8 ;  /* 0x0000000820047220 */ /* 0x040fe20000400000 */
[----:B------:R-:W-:Y:S01]  /*6490*/  F2FP.TF32.F32.PACK_B R36, R36 ;  /* 0x00000024ff24723e */ /* 0x000fe200024050ff */
[C---:B------:R-:W-:Y:S01]  /*64a0*/  FMUL R5, R32.reuse, R9 ;  /* 0x0000000920057220 */ /* 0x040fe20000400000 */
[----:B------:R-:W-:Y:S01]  /*64b0*/  F2FP.TF32.F32.PACK_B R37, R37 ;  /* 0x00000025ff25723e */ /* 0x000fe200024050ff */
[C---:B------:R-:W-:Y:S01]  /*64c0*/  FMUL R6, R32.reuse, R10 ;  /* 0x0000000a20067220 */ /* 0x040fe20000400000 */
[----:B------:R-:W-:Y:S01]  /*64d0*/  FMUL R11, R32, R11 ;  /* 0x0000000b200b7220 */ /* 0x000fe20000400000 */
[----:B------:R-:W-:Y:S01]  /*64e0*/  F2FP.TF32.F32.PACK_B R38, R38 ;  /* 0x00000026ff26723e */ /* 0x000fe200024050ff */
[C---:B------:R-:W-:Y:S01]  /*64f0*/  FFMA R4, R35.reuse, R41, R4 ;  /* 0x0000002923047223 */ /* 0x040fe20000000004 */
[----:B------:R-:W-:Y:S01]  /*6500*/  F2FP.TF32.F32.PACK_B R39, R39 ;  /* 0x00000027ff27723e */ /* 0x000fe200024050ff */
[C---:B------:R-:W-:Y:S01]  /*6510*/  FFMA R5, R35.reuse, R40, R5 ;  /* 0x0000002823057223 */ /* 0x040fe20000000005 */
[C---:B------:R-:W-:Y:S01]  /*6520*/  FFMA R6, R35.reuse, R21, R6 ;  /* 0x0000001523067223 */ /* 0x040fe20000000006 */
[----:B------:R-:W-:Y:S01]  /*6530*/  FFMA R7, R35, R20, R11 ;  /* 0x0000001423077223 */ /* 0x000fe2000000000b */
[----:B------:R-:W-:Y:S01]  /*6540*/  LOP3.LUT R41, R48, 0xffffe000, RZ, 0xc0, !PT ;  /* 0xffffe00030297812 */ /* 0x000fe200078ec0ff */
[----:B------:R1:W-:Y:S01]  /*6550*/  STS.128 [R80], R36 ;  /* 0x0000002450007388 */ /* 0x0003e20000000c00 */
[----:B------:R-:W-:Y:S01]  /*6560*/  LOP3.LUT R40, R49, 0xffffe000, RZ, 0xc0, !PT ;  /* 0xffffe00031287812 */ /* 0x000fe200078ec0ff */
[C---:B------:R-:W-:Y:S01]  /*6570*/  FMUL R8, R32.reuse, R12 ;  /* 0x0000000c20087220 */ /* 0x040fe20000400000 */
[----:B------:R-:W-:Y:S01]  /*6580*/  FMUL R9, R32, R13 ;  /* 0x0000000d20097220 */ /* 0x000fe20000400000 */
[----:B------:R-:W-:Y:S01]  /*6590*/  LOP3.LUT R21, R50, 0xffffe000, RZ, 0xc0, !PT ;  /* 0xffffe00032157812 */ /* 0x000fe200078ec0ff */
[C---:B------:R-:W-:Y:S01]  /*65a0*/  FMUL R10, R32.reuse, R14 ;  /* 0x0000000e200a7220 */ /* 0x040fe20000400000 */
[----:B------:R-:W-:Y:S01]  /*65b0*/  LOP3.LUT R20, R51, 0xffffe000, RZ, 0xc0, !PT ;  /* 0xffffe00033147812 */ /* 0x000fe200078ec0ff */
[----:B------:R-:W-:Y:S01]  /*65c0*/  FMUL R15, R32, R15 ;  /* 0x0000000f200f7220 */ /* 0x000fe20000400000 */
[----:B------:R-:W-:Y:S01]  /*65d0*/  F2FP.TF32.F32.PACK_B R4, R4 ;  /* 0x00000004ff04723e */ /* 0x000fe200024050ff */
[C---:B------:R-:W-:Y:S01]  /*65e0*/  FFMA R8, R35.reuse, R41, R8 ;  /* 0x0000002923087223 */ /* 0x040fe20000000008 */
[----:B------:R-:W-:Y:S01]  /*65f0*/  F2FP.TF32.F32.PACK_B R5, R5 ;  /* 0x00000005ff05723e */ /* 0x000fe200024050ff */
[C---:B------:R-:W-:Y:S01]  /*6600*/  FFMA R9, R35.reuse, R40, R9 ;  /* 0x0000002823097223 */ /* 0x040fe20000000009 */
[----:B------:R-:W-:Y:S01]  /*6610*/  F2FP.TF32.F32.PACK_B R6, R6 ;  /* 0x00000006ff06723e */ /* 0x000fe200024050ff */
[C---:B------:R-:W-:Y:S01]  /*6620*/  FFMA R10, R35.reuse, R21, R10 ;  /* 0x00000015230a7223 */ /* 0x040fe2000000000a */
[----:B------:R-:W-:Y:S01]  /*6630*/  F2FP.TF32.F32.PACK_B R7, R7 ;  /* 0x00000007ff07723e */ /* 0x000fe200024050ff */
[----:B------:R-:W-:Y:S01]  /*6640*/  FFMA R11, R35, R20, R15 ;  /* 0x00000014230b7223 */ /* 0x000fe2000000000f */
[----:B------:R-:W-:Y:S01]  /*6650*/  LOP3.LUT R41, R44, 0xffffe000, RZ, 0xc0, !PT ;  /* 0xffffe0002c297812 */ /* 0x000fe200078ec0ff */
[C---:B------:R-:W-:Y:S01]  /*6660*/  FMUL R12, R32.reuse, R16 ;  /* 0x00000010200c7220 */ /* 0x040fe20000400000 */
[----:B------:R-:W-:Y:S01]  /*6670*/  LOP3.LUT R40, R45, 0xffffe000, RZ, 0xc0, !PT ;  /* 0xffffe0002d287812 */ /* 0x000fe200078ec0ff */
[----:B------:R1:W-:Y:S01]  /*6680*/  STS.128 [R79+0x10], R4 ;  /* 0x000010044f007388 */ /* 0x0003e20000000c00 */
        /* <DEDUP_REMOVED lines=13> */
[----:B------:R-:W-:Y:S02]  /*6760*/  F2FP.TF32.F32.PACK_B R12, R12 ;  /* 0x0000000cff0c723e */ /* 0x000fe400024050ff */
[----:B------:R-:W-:Y:S01]  /*6770*/  F2FP.TF32.F32.PACK_B R13, R13 ;  /* 0x0000000dff0d723e */ /* 0x000fe200024050ff */
[----:B------:R1:W-:Y:S01]  /*6780*/  STS.128 [R78+0x20], R8 ;  /* 0x000020084e007388 */ /* 0x0003e20000000c00 */
[----:B------:R-:W-:Y:S02]  /*6790*/  F2FP.TF32.F32.PACK_B R14, R14 ;  /* 0x0000000eff0e723e */ /* 0x000fe400024050ff */
[----:B------:R-:W-:Y:S05]  /*67a0*/  F2FP.TF32.F32.PACK_B R15, R15 ;  /* 0x0000000fff0f723e */ /* 0x000fea00024050ff */
[----:B------:R1:W-:Y:S01]  /*67b0*/  STS.128 [R86+0x30], R12 ;  /* 0x0000300c56007388 */ /* 0x0003e20000000c00 */
[----:B------:R-:W-:Y:S01]  /*67c0*/  @!PT LDS RZ, [RZ] ;  /* 0x00000000fffff984 */ /* 0x000fe20000000800 */
[----:B------:R-:W-:Y:S01]  /*67d0*/  @!PT LDS RZ, [RZ] ;  /* 0x00000000fffff984 */ /* 0x000fe20000000800 */
[----:B------:R-:W-:Y:S01]  /*67e0*/  @!PT LDS RZ, [RZ] ;  /* 0x00000000fffff984 */ /* 0x000fe20000000800 */
[----:B------:R-:W-:Y:S01]  /*67f0*/  @!PT LDS RZ, [RZ] ;  /* 0x00000000fffff984 */ /* 0x000fe20000000800 */
[----:B------:R2:W-:Y:S07]  /*6800*/  MEMBAR.ALL.CTA ;  /* 0x0000000000007992 */ /* 0x0005ee0000008000 */
[----:B--2---:R-:W2:Y:S02]  /*6810*/  FENCE.VIEW.ASYNC.S ;  /* 0x00000000000073c6 */ /* 0x004ea40000000000 */
[----:B--2---:R-:W-:Y:S06]  /*6820*/  BAR.SYNC.DEFER_BLOCKING 0x1, 0x80 ;  /* 0x0042000000007b1d */ /* 0x004fec0000010000 */
[----:B------:R-:W-:Y:S05]  /*6830*/  @P0 BRA `(.L_x_117) ;  /* 0x0000000000280947 */ /* 0x000fea0003800000 */
[----:B------:R-:W-:Y:S02]  /*6840*/  UIADD3 UR4, UPT, UPT, UR48, 0x200, URZ ;  /* 0x0000020030047890 */ /* 0x000fe4000fffe0ff */
[----:B------:R-:W-:Y:S01]  /*6850*/  UIADD3 UR6, UP0, UPT, UR52, 0x680, URZ ;  /* 0x0000068034067890 */ /* 0x000fe2000ff1e0ff */
[----:B------:R-:W-:Y:S03]  /*6860*/  UMOV UR43, UR36 ;  /* 0x00000024002b7c82 */ /* 0x000fe60008000000 */
[----:B------:R-:W-:Y:S01]  /*6870*/  MOV R73, UR4 ;  /* 0x0000000400497c02 */ /* 0x000fe20008000f00 */
[----:B------:R-:W-:Y:S03]  /*6880*/  UIADD3.X UR7, UPT, UPT, URZ, UR53, URZ, UP0, !UPT ;  /* 0x00000035ff077290 */ /* 0x000fe600087fe4ff */
[----:B------:R-:W-:Y:S11]  /*6890*/  R2UR UR40, R73 ;  /* 0x00000000492872ca */ /* 0x000ff600000e0000 */
[----:B------:R-:W-:Y:S02]  /*68a0*/  @!UPT UIADD3 URZ, UPT, UPT, URZ, URZ, URZ ;  /* 0x000000fffffff290 */ /* 0x000fe4000fffe0ff */
[----:B------:R2:W-:Y:S01]  /*68b0*/  UTMASTG.3D [UR40], [UR6] ;  /* 0x00000028060073b5 */ /* 0x0005e20008010000 */
[----:B------:R0:W-:Y:S01]  /*68c0*/  UTMACMDFLUSH ;  /* 0x00000000000079b7 */ /* 0x0001e20000000000 */
[----:B--2---:R-:W-:Y:S04]  /*68d0*/  DEPBAR.LE SB0, 0x1 ;  /* 0x000080400000791a */ /* 0x004fe80000000000 */
.L_x_117:
[----:B------:R-:W-:Y:S05]  /*68e0*/  BSYNC.RECONVERGENT B0 ;  /* 0x0000000000007941 */ /* 0x000fea0003800200 */
.L_x_116:
[----:B------:R-:W-:Y:S01]  /*68f0*/  BAR.SYNC.DEFER_BLOCKING 0x1, 0x80 ;  /* 0x0042000000007b1d */ /* 0x000fe20000010000 */
[----:B------:R-:W-:Y:S01]  /*6900*/  ISETP.NE.AND P1, PT, R87, RZ, PT ;  /* 0x000000ff5700720c */ /* 0x000fe20003f25270 */
[----:B------:R-:W-:Y:S01]  /*6910*/  UISETP.NE.AND UP0, UPT, UR49, URZ, UPT ;  /* 0x000000ff3100728c */ /* 0x000fe2000bf05270 */
[----:B------:R-:W-:Y:S11]  /*6920*/  LEA R3, R43, UR48, 0x3 ;  /* 0x000000302b037c11 */ /* 0x000ff6000f8e18ff */
[----:B------:R-:W-:Y:S01]  /*6930*/  @P1 SHF.L.U32 R2, R77, 0x1f, RZ ;  /* 0x0000001f4d021819 */ /* 0x000fe200000006ff */
[----:B------:R-:W-:Y:S06]  /*6940*/  BRA.U !UP0, `(.L_x_118) ;  /* 0x0000000108247547 */ /* 0x000fec000b800000 */
[----:B-1----:R-:W-:Y:S01]  /*6950*/  IMAD.U32 R5, RZ, RZ, UR51 ;  /* 0x00000033ff057e24 */ /* 0x002fe2000f8e00ff */
[----:B------:R-:W-:Y:S01]  /*6960*/  MOV R0, UR37 ;  /* 0x0000002500007c02 */ /* 0x000fe20008000f00 */
[----:B------:R-:W-:Y:S03]  /*6970*/  UIADD3 UR51, UPT, UPT, UR51, 0x1, URZ ;  /* 0x0000000133337890 */ /* 0x000fe6000fffe0ff */
[----:B------:R-:W-:Y:S01]  /*6980*/  @P1 LEA R5, R5, UR48, 0x3 ;  /* 0x0000003005051c11 */ /* 0x000fe2000f8e18ff */
[----:B------:R-:W-:Y:S04]  /*6990*/  UISETP.NE.AND UP0, UPT, UR51, 0x4, UPT ;  /* 0x000000043300788c */ /* 0x000fe8000bf05270 */
[----:B------:R-:W-:Y:S01]  /*69a0*/  @P1 VIADD R5, R5, 0x60 ;  /* 0x0000006005051836 */ /* 0x000fe20000000000 */
[----:B------:R-:W-:Y:S04]  /*69b0*/  USEL UR51, UR51, URZ, UP0 ;  /* 0x000000ff33337287 */ /* 0x000fe80008000000 */
[----:B------:R-:W-:Y:S04]  /*69c0*/  @P1 PRMT R0, R0, 0x654, R5 ;  /* 0x0000065400001816 */ /* 0x000fe80000000005 */
[----:B------:R2:W-:Y:S04]  /*69d0*/  @P1 SYNCS.ARRIVE.TRANS64.RED.A1T0 RZ, [R0+URZ], RZ ;  /* 0x000000ff00ff19a7 */ /* 0x0005e800081004ff */
.L_x_118:
[----:B------:R-:W4:Y:S01]  /*69e0*/  @P1 SYNCS.PHASECHK.TRANS64.TRYWAIT P0, [R3+URZ+0x40], R2 ;  /* 0x00004002030015a7 */ /* 0x000f2200080011ff */
[----:B------:R-:W-:Y:S01]  /*69f0*/  BSSY B1, `(.L_x_119) ;  /* 0x0000016000017945 */ /* 0x000fe20003800000 */
[----:B----4-:R-:W-:Y:S03]  /*6a00*/  @P1 SEL R89, RZ, 0x1, !P0 ;  /* 0x00000001ff591807 */ /* 0x010fe60004000000 */
[----:B------:R-:W-:Y:S05]  /*6a10*/  @!P1 BRA `(.L_x_120) ;  /* 0x00000000004c9947 */ /* 0x000fea0003800000 */
[----:B------:R-:W-:Y:S01]  /*6a20*/  ISETP.NE.AND P0, PT, R89, RZ, PT ;  /* 0x000000ff5900720c */ /* 0x000fe20003f05270 */
[----:B------:R-:W-:Y:S01]  /*6a30*/  BSSY B0, `(.L_x_121) ;  /* 0x000000b000007945 */ /* 0x000fe20003800000 */
[----:B------:R-:W-:Y:S11]  /*6a40*/  ISETP.NE.AND P1, PT, R90, RZ, PT ;  /* 0x000000ff5a00720c */ /* 0x000ff60003f25270 */
[----:B------:R-:W-:Y:S02]  /*6a50*/  @!UPT UIADD3 URZ, UPT, UPT, URZ, URZ, URZ ;  /* 0x000000fffffff290 */ /* 0x000fe4000fffe0ff */
[C---:B-1----:R-:W-:Y:S01]  /*6a60*/  @P1 IMAD R6, R43.reuse, 0x2000, R80 ;  /* 0x000020002b061824 */ /* 0x042fe200078e0250 */
[C---:B------:R-:W-:Y:S01]  /*6a70*/  @P1 LEA R4, R43.reuse, R78, 0xd ;  /* 0x0000004e2b041211 */ /* 0x040fe200078e68ff */
[C---:B------:R-:W-:Y:S02]  /*6a80*/  @P1 IMAD R5, R43.reuse, 0x2000, R79 ;  /* 0x000020002b051824 */ /* 0x040fe400078e024f */
[----:B------:R-:W-:Y:S01]  /*6a90*/  @P1 IMAD R2, R43, 0x2000, R86 ;  /* 0x000020002b021824 */ /* 0x000fe200078e0256 */
[----:B------:R-:W-:Y:S06]  /*6aa0*/  @P0 BRA `(.L_x_122) ;  /* 0x00000000000c0947 */ /* 0x000fec0003800000 */
[----:B--2---:R-:W-:Y:S04]  /*6ab0*/  SHF.L.U32 R0, R77, 0x1f, RZ ;  /* 0x0000001f4d007819 */ /* 0x004fe800000006ff */
[----:B------:R-:W1:Y:S02]  /*6ac0*/  SYNCS.PHASECHK.TRANS64.TRYWAIT P0, [R3+URZ+0x40], R0 ;  /* 0x00004000030075a7 */ /* 0x000e6400080011ff */
[----:B-1----:R-:W-:Y:S05]  /*6ad0*/  @!P0 BRA `(.L_x_123) ;  /* 0x0000002800708947 */ /* 0x002fea0003800000 */
.L_x_122:
[----:B------:R-:W-:Y:S05]  /*6ae0*/  BSYNC B0 ;  /* 0x0000000000007941 */ /* 0x000fea0003800000 */
.L_x_121:
[----:B------:R-:W-:Y:S02]  /*6af0*/  ISETP.NE.AND P0, PT, R90, RZ, PT ;  /* 0x000000ff5a00720c */ /* 0x000fe40003f05270 */
[----:B------:R-:W-:Y:S11]  /*6b00*/  IADD3 R43, PT, PT, R43, 0x1, RZ ;  /* 0x000000012b2b7810 */ /* 0x000ff60007ffe0ff */
[----:B------:R4:W1:Y:S04]  /*6b10*/  @P0 LDS.128 R56, [R6] ;  /* 0x0000000006380984 */ /* 0x0008680000000c00 */
[----:B------:R4:W1:Y:S04]  /*6b20*/  @P0 LDS.128 R52, [R5+0x10] ;  /* 0x0000100005340984 */ /* 0x0008680000000c00 */
[----:B------:R4:W1:Y:S04]  /*6b30*/  @P0 LDS.128 R48, [R4+0x20] ;  /* 0x0000200004300984 */ /* 0x0008680000000c00 */
[----:B------:R4:W1:Y:S02]  /*6b40*/  @P0 LDS.128 R44, [R2+0x30] ;  /* 0x00003000022c0984 */ /* 0x0008640000000c00 */
.L_x_120:
[----:B------:R-:W-:Y:S05]  /*6b50*/  BSYNC B1 ;  /* 0x0000000000017941 */ /* 0x000fea0003800000 */
.L_x_119:
[----:B-1----:R-:W-:Y:S05]  /*6b60*/  VIADD R3, R34, 0x10 ;  /* 0x0000001022037836 */ /* 0x002fea0000000000 */
[----:B------:R-:W-:Y:S04]  /*6b70*/  SHF.R.U32.HI R3, RZ, 0x15, R3 ;  /* 0x00000015ff037819 */ /* 0x000fe80000011603 */
[----:B------:R-:W-:Y:S11]  /*6b80*/  LOP3.LUT P0, RZ, R3, 0x3, R72, 0x48, !PT ;  /* 0x0000000303ff7812 */ /* 0x000ff60007804848 */
[----:B------:R-:W-:Y:S02]  /*6b90*/  @!UPT UIADD3 URZ, UPT, UPT, URZ, URZ, URZ ;  /* 0x000000fffffff290 */ /* 0x000fe4000fffe0ff */
[----:B------:R-:W-:Y:S05]  /*6ba0*/  @!P0 BRA `(.L_x_124) ;  /* 0x0000000000408947 */ /* 0x000fea0003800000 */
[----:B------:R-:W1:Y:S01]  /*6bb0*/  LDCU.64 UR8, c[0x4][0x70] ;  /* 0x01000e00ff0877ac */ /* 0x000e620008000a00 */
[----:B------:R-:W-:Y:S01]  /*6bc0*/  MOV R3, 0x0 ;  /* 0x0000000000037802 */ /* 0x000fe20000000f00 */
[----:B------:R-:W-:Y:S02]  /*6bd0*/  HFMA2 R12, -RZ, RZ, 0, 5.9604644775390625e-08 ;  /* 0x00000001ff0c7431 */ /* 0x000fe400000001ff */
[----:B------:R-:W-:Y:S02]  /*6be0*/  IMAD.MOV.U32 R8, RZ, RZ, 0x192 ;  /* 0x00000192ff087424 */ /* 0x000fe400078e00ff */
[----:B------:R-:W-:Y:S01]  /*6bf0*/  IMAD.MOV.U32 R13, RZ, RZ, RZ ;  /* 0x000000ffff0d7224 */ /* 0x000fe200078e00ff */
[----:B------:R-:W5:Y:S01]  /*6c00*/  LDCU.64 UR6, c[0x4][0x78] ;  /* 0x01000f00ff0677ac */ /* 0x000f620008000a00 */
[----:B----4-:R-:W4:Y:S01]  /*6c10*/  LDC.64 R2, c[0x4][R3] ;  /* 0x0100000003027b82 */ /* 0x010f220000000a00 */
[----:B------:R-:W2:Y:S01]  /*6c20*/  LDCU.64 UR4, c[0x4][0x10] ;  /* 0x01000200ff0477ac */ /* 0x000ea20008000a00 */
[----:B-1----:R-:W-:Y:S01]  /*6c30*/  MOV R5, UR9 ;  /* 0x0000000900057c02 */ /* 0x002fe20008000f00 */
[----:B------:R-:W-:Y:S01]  /*6c40*/  IMAD.U32 R4, RZ, RZ, UR8 ;  /* 0x00000008ff047e24 */ /* 0x000fe2000f8e00ff */
[----:B-----5:R-:W-:Y:S01]  /*6c50*/  MOV R7, UR7 ;  /* 0x0000000700077c02 */ /* 0x020fe20008000f00 */
[----:B------:R-:W-:Y:S01]  /*6c60*/  IMAD.U32 R6, RZ, RZ, UR6 ;  /* 0x00000006ff067e24 */ /* 0x000fe2000f8e00ff */
[----:B--2---:R-:W-:Y:S01]  /*6c70*/  MOV R11, UR5 ;  /* 0x00000005000b7c02 */ /* 0x004fe20008000f00 */
[----:B------:R-:W-:Y:S02]  /*6c80*/  IMAD.U32 R10, RZ, RZ, UR4 ;  /* 0x00000004ff0a7e24 */ /* 0x000fe4000f8e00ff */
[----:B------:R-:W-:Y:S07]  /*6c90*/  LEPC R20, `(.L_x_124) ;  /* 0x000000001014794e */ /* 0x000fee0000000000 */
[----:B---34-:R-:W-:Y:S05]  /*6ca0*/  CALL.ABS.NOINC R2 ;  /* 0x0000000002007343 */ /* 0x018fea0003c00000 */
.L_x_124:
[----:B------:R-:W-:Y:S01]  /*6cb0*/  LOP3.LUT R20, R56, 0xffffe000, RZ, 0xc0, !PT ;  /* 0xffffe00038147812 */ /* 0x000fe200078ec0ff */
[----:B------:R-:W-:Y:S05]  /*6cc0*/  WARPSYNC.ALL ;  /* 0x0000000000007948 */ /* 0x000fea0003800000 */
[----:B------:R-:W-:Y:S01]  /*6cd0*/  R2UR UR4, R34 ;  /* 0x00000000220472ca */ /* 0x000fe200000e0000 */
[----:B------:R-:W-:Y:S01]  /*6ce0*/  IMAD.U32 R92, RZ, RZ, UR51 ;  /* 0x00000033ff5c7e24 */ /* 0x000fe2000f8e00ff */
[----:B------:R-:W-:Y:S01]  /*6cf0*/  LOP3.LUT R21, R57, 0xffffe000, RZ, 0xc0, !PT ;  /* 0xffffe00039157812 */ /* 0x000fe200078ec0ff */
[----:B------:R-:W-:Y:S01]  /*6d00*/  IMAD.U32 R91, RZ, RZ, UR37 ;  /* 0x00000025ff5b7e24 */ /* 0x000fe2000f8e00ff */
[----:B------:R-:W-:Y:S01]  /*6d10*/  LOP3.LUT R40, R59, 0xffffe000, RZ, 0xc0, !PT ;  /* 0xffffe0003b287812 */ /* 0x000fe200078ec0ff */
[----:B------:R-:W-:Y:S01]  /*6d20*/  BSSY.RECONVERGENT B0, `(.L_x_125) ;  /* 0x000005b000007945 */ /* 0x000fe20003800200 */
[----:B------:R-:W-:Y:S02]  /*6d30*/  LOP3.LUT R41, R52, 0xffffe000, RZ, 0xc0, !PT ;  /* 0xffffe00034297812 */ /* 0x000fe400078ec0ff */
[----:B------:R-:W-:Y:S02]  /*6d40*/  LOP3.LUT R42, R53, 0xffffe000, RZ, 0xc0, !PT ;  /* 0xffffe000352a7812 */ /* 0x000fe400078ec0ff */
[----:B------:R-:W-:Y:S02]  /*6d50*/  ISETP.NE.AND P6, PT, R87, RZ, PT ;  /* 0x000000ff5700720c */ /* 0x000fe40003fc5270 */
[----:B------:R-:W-:Y:S01]  /*6d60*/  ISETP.NE.AND P0, PT, R82, RZ, PT ;  /* 0x000000ff5200720c */ /* 0x000fe20003f05270 */
[----:B----4-:R-:W2:Y:S10]  /*6d70*/  LDTM.x16 R4, tmem[UR4+0x10] ;  /* 0x00001004000479ee */ /* 0x010eb40008240000 */
[----:B------:R-:W-:Y:S02]  /*6d80*/  @P6 LEA R92, R92, UR48, 0x3 ;  /* 0x000000305c5c6c11 */ /* 0x000fe4000f8e18ff */
[----:B------:R-:W-:Y:S03]  /*6d90*/  @P6 SHF.L.U32 R93, R77, 0x1f, RZ ;  /* 0x0000001f4d5d6819 */ /* 0x000fe600000006ff */
[----:B------:R-:W-:Y:S05]  /*6da0*/  @P6 VIADD R92, R92, 0x60 ;  /* 0x000000605c5c6836 */ /* 0x000fea0000000000 */
[----:B------:R-:W-:Y:S02]  /*6db0*/  @P6 PRMT R91, R91, 0x654, R92 ;  /* 0x000006545b5b6816 */ /* 0x000fe4000000005c */
[----:B------:R-:W-:Y:S01]  /*6dc0*/  LEA R92, R43, UR48, 0x3 ;  /* 0x000000302b5c7c11 */ /* 0x000fe2000f8e18ff */
[C---:B--2---:R-:W-:Y:S01]  /*6dd0*/  FMUL R0, R32.reuse, R4 ;  /* 0x0000000420007220 */ /* 0x044fe20000400000 */
[C---:B------:R-:W-:Y:S01]  /*6de0*/  FMUL R2, R32.reuse, R5 ;  /* 0x0000000520027220 */ /* 0x040fe20000400000 */
[C---:B------:R-:W-:Y:S01]  /*6df0*/  FMUL R3, R32.reuse, R6 ;  /* 0x0000000620037220 */ /* 0x040fe20000400000 */
[----:B------:R-:W-:Y:S01]  /*6e00*/  FMUL R7, R32, R7 ;  /* 0x0000000720077220 */ /* 0x000fe20000400000 */
[C---:B------:R-:W-:Y:S01]  /*6e10*/  FFMA R36, R35.reuse, R20, R0 ;  /* 0x0000001423247223 */ /* 0x040fe20000000000 */
[----:B------:R-:W-:Y:S01]  /*6e20*/  LOP3.LUT R20, R58, 0xffffe000, RZ, 0xc0, !PT ;  /* 0xffffe0003a147812 */ /* 0x000fe200078ec0ff */
[C---:B------:R-:W-:Y:S01]  /*6e30*/  FFMA R37, R35.reuse, R21, R2 ;  /* 0x0000001523257223 */ /* 0x040fe20000000002 */
[----:B------:R-:W-:Y:S01]  /*6e40*/  LOP3.LUT R21, R48, 0xffffe000, RZ, 0xc0, !PT ;  /* 0xffffe00030157812 */ /* 0x000fe200078ec0ff */
[----:B------:R-:W-:Y:S01]  /*6e50*/  FMUL R4, R32, R8 ;  /* 0x0000000820047220 */ /* 0x000fe20000400000 */
[----:B------:R-:W-:Y:S01]  /*6e60*/  F2FP.TF32.F32.PACK_B R36, R36 ;  /* 0x00000024ff24723e */ /* 0x000fe200024050ff */
[C---:B------:R-:W-:Y:S01]  /*6e70*/  FFMA R38, R35.reuse, R20, R3 ;  /* 0x0000001423267223 */ /* 0x040fe20000000003 */
[----:B------:R-:W-:Y:S01]  /*6e80*/  LOP3.LUT R20, R54, 0xffffe000, RZ, 0xc0, !PT ;  /* 0xffffe00036147812 */ /* 0x000fe200078ec0ff */
[----:B------:R-:W-:Y:S01]  /*6e90*/  FFMA R39, R35, R40, R7 ;  /* 0x0000002823277223 */ /* 0x000fe20000000007 */
[----:B------:R-:W-:Y:S01]  /*6ea0*/  LOP3.LUT R40, R55, 0xffffe000, RZ, 0xc0, !PT ;  /* 0xffffe00037287812 */ /* 0x000fe200078ec0ff */
[C---:B------:R-:W-:Y:S01]  /*6eb0*/  FMUL R5, R32.reuse, R9 ;  /* 0x0000000920057220 */ /* 0x040fe20000400000 */
[C---:B------:R-:W-:Y:S01]  /*6ec0*/  FMUL R6, R32.reuse, R10 ;  /* 0x0000000a20067220 */ /* 0x040fe20000400000 */
[C---:B------:R-:W-:Y:S01]  /*6ed0*/  FMUL R11, R32.reuse, R11 ;  /* 0x0000000b200b7220 */ /* 0x040fe20000400000 */
[----:B------:R-:W-:Y:S01]  /*6ee0*/  F2FP.TF32.F32.PACK_B R37, R37 ;  /* 0x00000025ff25723e */ /* 0x000fe200024050ff */
[C---:B------:R-:W-:Y:S01]  /*6ef0*/  FFMA R4, R35.reuse, R41, R4 ;  /* 0x0000002923047223 */ /* 0x040fe20000000004 */
[----:B------:R-:W-:Y:S01]  /*6f00*/  F2FP.TF32.F32.PACK_B R38, R38 ;  /* 0x00000026ff26723e */ /* 0x000fe200024050ff */
[C---:B------:R-:W-:Y:S01]  /*6f10*/  FFMA R5, R35.reuse, R42, R5 ;  /* 0x0000002a23057223 */ /* 0x040fe20000000005 */
[----:B------:R-:W-:Y:S01]  /*6f20*/  F2FP.TF32.F32.PACK_B R39, R39 ;  /* 0x00000027ff27723e */ /* 0x000fe200024050ff */
[C---:B------:R-:W-:Y:S01]  /*6f30*/  FFMA R6, R35.reuse, R20, R6 ;  /* 0x0000001423067223 */ /* 0x040fe20000000006 */
[----:B------:R-:W-:Y:S01]  /*6f40*/  FFMA R7, R35, R40, R11 ;  /* 0x0000002823077223 */ /* 0x000fe2000000000b */
        /* <DEDUP_REMOVED lines=47> */
[----:B------:R-:W-:Y:S02]  /*7240*/  UIADD3 UR8, UP0, UPT, UR52, 0x680, URZ ;  /* 0x0000068034087890 */ /* 0x000fe4000ff1e0ff */
[----:B------:R-:W-:Y:S02]  /*7250*/  UIADD3 UR5, UPT, UPT, UR41, 0x10, URZ ;  /* 0x0000001029057890 */ /* 0x000fe4000fffe0ff */
[----:B------:R-:W-:Y:S02]  /*7260*/  UIADD3 UR4, UPT, UPT, UR48, 0x2200, URZ ;  /* 0x0000220030047890 */ /* 0x000fe4000fffe0ff */
[----:B------:R-:W-:Y:S01]  /*7270*/  UIADD3.X UR9, UPT, UPT, URZ, UR53, URZ, UP0, !UPT ;  /* 0x00000035ff097290 */ /* 0x000fe200087fe4ff */
[----:B------:R-:W-:Y:S01]  /*7280*/  UMOV UR6, UR42 ;  /* 0x0000002a00067c82 */ /* 0x000fe20008000000 */
[----:B------:R-:W-:Y:S07]  /*7290*/  UMOV UR7, UR36 ;  /* 0x0000002400077c82 */ /* 0x000fee0008000000 */
[----:B------:R2:W-:Y:S01]  /*72a0*/  UTMASTG.3D [UR4], [UR8] ;  /* 0x00000004080073b5 */ /* 0x0005e20008010000 */
[----:B------:R0:W-:Y:S01]  /*72b0*/  UTMACMDFLUSH ;  /* 0x00000000000079b7 */ /* 0x0001e20000000000 */
[----:B--2---:R-:W-:Y:S04]  /*72c0*/  DEPBAR.LE SB0, 0x1 ;  /* 0x000080400000791a */ /* 0x004fe80000000000 */
.L_x_126:
[----:B------:R-:W-:Y:S05]  /*72d0*/  BSYNC.RECONVERGENT B0 ;  /* 0x0000000000007941 */ /* 0x000fea0003800200 */
.L_x_125:
[----:B------:R-:W-:Y:S01]  /*72e0*/  BAR.SYNC.DEFER_BLOCKING 0x1, 0x80 ;  /* 0x0042000000007b1d */ /* 0x000fe20000010000 */
[----:B------:R-:W-:Y:S04]  /*72f0*/  UIADD3 UR40, UPT, UPT, UR51, 0x1, URZ ;  /* 0x0000000133287890 */ /* 0x000fe8000fffe0ff */
[----:B------:R-:W-:Y:S04]  /*7300*/  UISETP.NE.AND UP0, UPT, UR40, 0x4, UPT ;  /* 0x000000042800788c */ /* 0x000fe8000bf05270 */
[----:B------:R-:W-:Y:S01]  /*7310*/  USEL UR40, UR40, URZ, UP0 ;  /* 0x000000ff28287287 */ /* 0x000fe20008000000 */
[----:B------:R2:W-:Y:S01]  /*7320*/  @P6 SYNCS.ARRIVE.TRANS64.RED.A1T0 RZ, [R91+URZ], RZ ;  /* 0x000000ff5bff69a7 */ /* 0x0005e200081004ff */
[----:B------:R-:W-:Y:S01]  /*7330*/  BSSY B1, `(.L_x_127) ;  /* 0x0000017000017945 */ /* 0x000fe20003800000 */
[----:B------:R-:W4:Y:S02]  /*7340*/  @P6 SYNCS.PHASECHK.TRANS64.TRYWAIT P0, [R92+URZ+0x40], R93 ;  /* 0x0000405d5c0065a7 */ /* 0x000f2400080011ff */
[----:B----4-:R-:W-:Y:S01]  /*7350*/  @P6 SEL R89, RZ, 0x1, !P0 ;  /* 0x00000001ff596807 */ /* 0x010fe20004000000 */
[----:B--2---:R-:W-:Y:S06]  /*7360*/  @!P6 BRA `(.L_x_128) ;  /* 0x00000000004ce947 */ /* 0x004fec0003800000 */
        /* <DEDUP_REMOVED lines=9> */
[----:B------:R-:W-:Y:S04]  /*7400*/  SHF.L.U32 R5, R77, 0x1f, RZ ;  /* 0x0000001f4d057819 */ /* 0x000fe800000006ff */
[----:B------:R-:W1:Y:S02]  /*7410*/  SYNCS.PHASECHK.TRANS64.TRYWAIT P0, [R92+URZ+0x40], R5 ;  /* 0x000040055c0075a7 */ /* 0x000e6400080011ff */
[----:B-1----:R-:W-:Y:S05]  /*7420*/  @!P0 BRA `(.L_x_131) ;  /* 0x0000002000308947 */ /* 0x002fea0003800000 */
.L_x_130:
[----:B------:R-:W-:Y:S05]  /*7430*/  BSYNC B0 ;  /* 0x0000000000007941 */ /* 0x000fea0003800000 */
.L_x_129:
[----:B------:R-:W-:Y:S02]  /*7440*/  ISETP.NE.AND P0, PT, R90, RZ, PT ;  /* 0x000000ff5a00720c */ /* 0x000fe40003f05270 */
[----:B------:R-:W-:Y:S11]  /*7450*/  IADD3 R43, PT, PT, R43, 0x1, RZ ;  /* 0x000000012b2b7810 */ /* 0x000ff60007ffe0ff */
[----:B------:R2:W4:Y:S04]  /*7460*/  @P0 LDS.128 R56, [R4] ;  /* 0x0000000004380984 */ /* 0x0005280000000c00 */
[----:B------:R2:W1:Y:S04]  /*7470*/  @P0 LDS.128 R52, [R3+0x10] ;  /* 0x0000100003340984 */ /* 0x0004680000000c00 */
[----:B------:R2:W1:Y:S04]  /*7480*/  @P0 LDS.128 R48, [R2+0x20] ;  /* 0x0000200002300984 */ /* 0x0004680000000c00 */
[----:B------:R2:W1:Y:S02]  /*7490*/  @P0 LDS.128 R44, [R0+0x30] ;  /* 0x00003000002c0984 */ /* 0x0004640000000c00 */
.L_x_128:
[----:B------:R-:W-:Y:S05]  /*74a0*/  BSYNC B1 ;  /* 0x0000000000017941 */ /* 0x000fea0003800000 */
.L_x_127:
[----:B--2---:R-:W-:Y:S05]  /*74b0*/  VIADD R3, R34, 0x20 ;  /* 0x0000002022037836 */ /* 0x004fea0000000000 */
[----:B------:R-:W-:Y:S04]  /*74c0*/  SHF.R.U32.HI R3, RZ, 0x15, R3 ;  /* 0x00000015ff037819 */ /* 0x000fe80000011603 */
[----:B------:R-:W-:Y:S11]  /*74d0*/  LOP3.LUT P0, RZ, R3, 0x3, R72, 0x48, !PT ;  /* 0x0000000303ff7812 */ /* 0x000ff60007804848 */
[----:B------:R-:W-:Y:S02]  /*74e0*/  @!UPT UIADD3 URZ, UPT, UPT, URZ, URZ, URZ ;  /* 0x000000fffffff290 */ /* 0x000fe4000fffe0ff */
[----:B------:R-:W-:Y:S05]  /*74f0*/  @!P0 BRA `(.L_x_132) ;  /* 0x0000000000408947 */ /* 0x000fea0003800000 */
[----:B------:R-:W2:Y:S01]  /*7500*/  LDCU.64 UR8, c[0x4][0x70] ;  /* 0x01000e00ff0877ac */ /* 0x000ea20008000a00 */
[----:B------:R-:W-:Y:S01]  /*7510*/  MOV R3, 0x0 ;  /* 0x0000000000037802 */ /* 0x000fe20000000f00 */
[----:B-1----:R-:W-:Y:S02]  /*7520*/  HFMA2 R12, -RZ, RZ, 0, 5.9604644775390625e-08 ;  /* 0x00000001ff0c7431 */ /* 0x002fe400000001ff */
[----:B------:R-:W-:Y:S02]  /*7530*/  IMAD.MOV.U32 R8, RZ, RZ, 0x192 ;  /* 0x00000192ff087424 */ /* 0x000fe400078e00ff */
[----:B------:R-:W-:Y:S01]  /*7540*/  IMAD.MOV.U32 R13, RZ, RZ, RZ ;  /* 0x000000ffff0d7224 */ /* 0x000fe200078e00ff */
[----:B------:R-:W1:Y:S01]  /*7550*/  LDCU.64 UR6, c[0x4][0x78] ;  /* 0x01000f00ff0677ac */ /* 0x000e620008000a00 */
[----:B------:R-:W3:Y:S01]  /*7560*/  LDC.64 R2, c[0x4][R3] ;  /* 0x0100000003027b82 */ /* 0x000ee20000000a00 */
[----:B------:R-:W5:Y:S01]  /*7570*/  LDCU.64 UR4, c[0x4][0x10] ;  /* 0x01000200ff0477ac */ /* 0x000f620008000a00 */
[----:B--2---:R-:W-:Y:S01]  /*7580*/  MOV R5, UR9 ;  /* 0x0000000900057c02 */ /* 0x004fe20008000f00 */
[----:B------:R-:W-:Y:S01]  /*7590*/  IMAD.U32 R4, RZ, RZ, UR8 ;  /* 0x00000008ff047e24 */ /* 0x000fe2000f8e00ff */
[----:B-1----:R-:W-:Y:S01]  /*75a0*/  MOV R7, UR7 ;  /* 0x0000000700077c02 */ /* 0x002fe20008000f00 */
[----:B------:R-:W-:Y:S01]  /*75b0*/  IMAD.U32 R6, RZ, RZ, UR6 ;  /* 0x00000006ff067e24 */ /* 0x000fe2000f8e00ff */
[----:B-----5:R-:W-:Y:S01]  /*75c0*/  MOV R11, UR5 ;  /* 0x00000005000b7c02 */ /* 0x020fe20008000f00 */
[----:B------:R-:W-:Y:S02]  /*75d0*/  IMAD.U32 R10, RZ, RZ, UR4 ;  /* 0x00000004ff0a7e24 */ /* 0x000fe4000f8e00ff */
[----:B------:R-:W-:Y:S07]  /*75e0*/  LEPC R20, `(.L_x_132) ;  /* 0x000000001014794e */ /* 0x000fee0000000000 */
[----:B---34-:R-:W-:Y:S05]  /*75f0*/  CALL.ABS.NOINC R2 ;  /* 0x0000000002007343 */ /* 0x018fea0003c00000 */
.L_x_132:
[----:B----4-:R-:W-:Y:S01]  /*7600*/  LOP3.LUT R20, R56, 0xffffe000, RZ, 0xc0, !PT ;  /* 0xffffe00038147812 */ /* 0x010fe200078ec0ff */
[----:B------:R-:W-:Y:S05]  /*7610*/  WARPSYNC.ALL ;  /* 0x0000000000007948 */ /* 0x000fea0003800000 */
[----:B------:R-:W-:Y:S01]  /*7620*/  R2UR UR4, R34 ;  /* 0x00000000220472ca */ /* 0x000fe200000e0000 */
[----:B-1----:R-:W-:Y:S01]  /*7630*/  IMAD.U32 R92, RZ, RZ, UR40 ;  /* 0x00000028ff5c7e24 */ /* 0x002fe2000f8e00ff */
        /* <DEDUP_REMOVED lines=8> */
[----:B------:R-:W1:Y:S10]  /*76c0*/  LDTM.x16 R4, tmem[UR4+0x20] ;  /* 0x00002004000479ee */ /* 0x000e740008240000 */
[----:B------:R-:W-:Y:S02]  /*76d0*/  @P6 LEA R92, R92, UR48, 0x3 ;  /* 0x000000305c5c6c11 */ /* 0x000fe4000f8e18ff */
[----:B------:R-:W-:Y:S03]  /*76e0*/  @P6 SHF.L.U32 R93, R77, 0x1f, RZ ;  /* 0x0000001f4d5d6819 */ /* 0x000fe600000006ff */
[----:B------:R-:W-:Y:S05]  /*76f0*/  @P6 VIADD R92, R92, 0x60 ;  /* 0x000000605c5c6836 */ /* 0x000fea0000000000 */
[----:B------:R-:W-:Y:S02]  /*7700*/  @P6 PRMT R91, R91, 0x654, R92 ;  /* 0x000006545b5b6816 */ /* 0x000fe4000000005c */
[----:B------:R-:W-:Y:S01]  /*7710*/  LEA R92, R43, UR48, 0x3 ;  /* 0x000000302b5c7c11 */ /* 0x000fe2000f8e18ff */
[C---:B-1----:R-:W-:Y:S01]  /*7720*/  FMUL R0, R32.reuse, R4 ;  /* 0x0000000420007220 */ /* 0x042fe20000400000 */
        /* <DEDUP_REMOVED lines=79> */
.L_x_134:
[----:B------:R-:W-:Y:S05]  /*7c20*/  BSYNC.RECONVERGENT B0 ;  /* 0x0000000000007941 */ /* 0x000fea0003800200 */
.L_x_133:
        /* <DEDUP_REMOVED lines=13> */
[C---:B------:R-:W-:Y:S01]  /*7d00*/  @P1 IMAD R3, R43.reuse, 0x2000, R80 ;  /* 0x000020002b031824 */ /* 0x040fe200078e0250 */
[C---:B------:R-:W-:Y:S01]  /*7d10*/  @P1 LEA R0, R43.reuse, R78, 0xd ;  /* 0x0000004e2b001211 */ /* 0x040fe200078e68ff */
[C---:B------:R-:W-:Y:S02]  /*7d20*/  @P1 IMAD R2, R43.reuse, 0x2000, R79 ;  /* 0x000020002b021824 */ /* 0x040fe400078e024f */
[----:B------:R-:W-:Y:S01]  /*7d30*/  @P1 IMAD R43, R43, 0x2000, R86 ;  /* 0x000020002b2b1824 */ /* 0x000fe200078e0256 */
[----:B------:R-:W-:Y:S06]  /*7d40*/  @P0 BRA `(.L_x_138) ;  /* 0x00000000000c0947 */ /* 0x000fec0003800000 */
[----:B-1----:R-:W-:Y:S04]  /*7d50*/  SHF.L.U32 R5, R77, 0x1f, RZ ;  /* 0x0000001f4d057819 */ /* 0x002fe800000006ff */
[----:B------:R-:W1:Y:S02]  /*7d60*/  SYNCS.PHASECHK.TRANS64.TRYWAIT P0, [R92+URZ+0x40], R5 ;  /* 0x000040055c0075a7 */ /* 0x000e6400080011ff */
[----:B-1----:R-:W-:Y:S05]  /*7d70*/  @!P0 BRA `(.L_x_139) ;  /* 0x0000001400f08947 */ /* 0x002fea0003800000 */
.L_x_138:
[----:B------:R-:W-:Y:S05]  /*7d80*/  BSYNC B0 ;  /* 0x0000000000007941 */ /* 0x000fea0003800000 */
.L_x_137:
[----:B------:R-:W-:Y:S11]  /*7d90*/  ISETP.NE.AND P0, PT, R90, RZ, PT ;  /* 0x000000ff5a00720c */ /* 0x000ff60003f05270 */
[----:B------:R-:W-:Y:S02]  /*7da0*/  @!UPT UIADD3 URZ, UPT, UPT, URZ, URZ, URZ ;  /* 0x000000fffffff290 */ /* 0x000fe4000fffe0ff */
[----:B------:R2:W4:Y:S04]  /*7db0*/  @P0 LDS.128 R56, [R3] ;  /* 0x0000000003380984 */ /* 0x0005280000000c00 */
[----:B------:R2:W1:Y:S04]  /*7dc0*/  @P0 LDS.128 R52, [R2+0x10] ;  /* 0x0000100002340984 */ /* 0x0004680000000c00 */
[----:B------:R2:W1:Y:S04]  /*7dd0*/  @P0 LDS.128 R48, [R0+0x20] ;  /* 0x0000200000300984 */ /* 0x0004680000000c00 */
[----:B------:R2:W1:Y:S02]  /*7de0*/  @P0 LDS.128 R44, [R43+0x30] ;  /* 0x000030002b2c0984 */ /* 0x0004640000000c00 */
.L_x_136:
[----:B------:R-:W-:Y:S05]  /*7df0*/  BSYNC B1 ;  /* 0x0000000000017941 */ /* 0x000fea0003800000 */
.L_x_135:
        /* <DEDUP_REMOVED lines=21> */
.L_x_140:
[----:B------:R-:W-:Y:S01]  /*7f50*/  ISETP.NE.AND P0, PT, R82, RZ, PT ;  /* 0x000000ff5200720c */ /* 0x000fe20003f05270 */
[----:B------:R-:W-:Y:S05]  /*7f60*/  WARPSYNC.ALL ;  /* 0x0000000000007948 */ /* 0x000fea0003800000 */
[----:B------:R-:W-:Y:S01]  /*7f70*/  R2UR UR4, R34 ;  /* 0x00000000220472ca */ /* 0x000fe200000e0000 */
[----:B------:R-:W-:Y:S01]  /*7f80*/  VIADD R88, R88, 0xd0 ;  /* 0x000000d058587836 */ /* 0x000fe20000000000 */
[----:B----4-:R-:W-:Y:S01]  /*7f90*/  LOP3.LUT R0, R56, 0xffffe000, RZ, 0xc0, !PT ;  /* 0xffffe00038007812 */ /* 0x010fe200078ec0ff */
[----:B------:R-:W-:Y:S01]  /*7fa0*/  BSSY.RECONVERGENT B0, `(.L_x_141) ;  /* 0x0000059000007945 */ /* 0x000fe20003800200 */
[----:B------:R-:W-:Y:S02]  /*7fb0*/  LOP3.LUT R2, R57, 0xffffe000, RZ, 0xc0, !PT ;  /* 0xffffe00039027812 */ /* 0x000fe400078ec0ff */
[----:B------:R-:W-:Y:S02]  /*7fc0*/  LOP3.LUT R3, R58, 0xffffe000, RZ, 0xc0, !PT ;  /* 0xffffe0003a037812 */ /* 0x000fe400078ec0ff */
[----:B------:R-:W-:Y:S02]  /*7fd0*/  LOP3.LUT R20, R59, 0xffffe000, RZ, 0xc0, !PT ;  /* 0xffffe0003b147812 */ /* 0x000fe400078ec0ff */
[----:B-1----:R-:W-:Y:S02]  /*7fe0*/  LOP3.LUT R21, R52, 0xffffe000, RZ, 0xc0, !PT ;  /* 0xffffe00034157812 */ /* 0x002fe400078ec0ff */
[----:B------:R-:W-:Y:S01]  /*7ff0*/  LOP3.LUT R36, R53, 0xffffe000, RZ, 0xc0, !PT ;  /* 0xffffe00035247812 */ /* 0x000fe200078ec0ff */
[----:B------:R-:W1:Y:S01]  /*8000*/  LDTM.x16 R4, tmem[UR4+0x30] ;  /* 0x00003004000479ee */ /* 0x000e620008240000 */
[----:B------:R-:W-:Y:S01]  /*8010*/  LOP3.LUT R37, R54, 0xffffe000, RZ, 0xc0, !PT ;  /* 0xffffe00036257812 */ /* 0x000fe200078ec0ff */
[----:B------:R-:W-:Y:S01]  /*8020*/  NOP ;  /* 0x0000000000007918 */ /* 0x000fe20000000000 */
[----:B------:R-:W-:Y:S02]  /*8030*/  LOP3.LUT R38, R55, 0xffffe000, RZ, 0xc0, !PT ;  /* 0xffffe00037267812 */ /* 0x000fe400078ec0ff */
[----:B------:R-:W-:Y:S02]  /*8040*/  LOP3.LUT R88, R88, 0xfefffff8, RZ, 0xc0, !PT ;  /* 0xfefffff858587812 */ /* 0x000fe400078ec0ff */
[----:B------:R-:W-:Y:S02]  /*8050*/  LOP3.LUT R39, R48, 0xffffe000, RZ, 0xc0, !PT ;  /* 0xffffe00030277812 */ /* 0x000fe400078ec0ff */
[----:B------:R-:W-:Y:S01]  /*8060*/  LOP3.LUT R40, R49, 0xffffe000, RZ, 0xc0, !PT ;  /* 0xffffe00031287812 */ /* 0x000fe200078ec0ff */
[----:B-1----:R1:W-:Y:S01]  /*8070*/  SYNCS.ARRIVE.TRANS64.RED.A1T0 RZ, [R88+URZ], RZ ;  /* 0x000000ff58ff79a7 */ /* 0x0023e200081004ff */
[----:B------:R-:W-:Y:S02]  /*8080*/  LOP3.LUT R41, R50, 0xffffe000, RZ, 0xc0, !PT ;  /* 0xffffe00032297812 */ /* 0x000fe400078ec0ff */
[----:B------:R-:W-:Y:S02]  /*8090*/  LOP3.LUT R42, R51, 0xffffe000, RZ, 0xc0, !PT ;  /* 0xffffe000332a7812 */ /* 0x000fe400078ec0ff */
[----:B------:R-:W-:Y:S02]  /*80a0*/  LOP3.LUT R43, R44, 0xffffe000, RZ, 0xc0, !PT ;  /* 0xffffe0002c2b7812 */ /* 0x000fe400078ec0ff */
[----:B------:R-:W-:Y:S02]  /*80b0*/  LOP3.LUT R44, R45, 0xffffe000, RZ, 0xc0, !PT ;  /* 0xffffe0002d2c7812 */ /* 0x000fe400078ec0ff */
[----:B------:R-:W-:Y:S02]  /*80c0*/  LOP3.LUT R45, R46, 0xffffe000, RZ, 0xc0, !PT ;  /* 0xffffe0002e2d7812 */ /* 0x000fe400078ec0ff */
[----:B------:R-:W-:Y:S01]  /*80d0*/  LOP3.LUT R46, R47, 0xffffe000, RZ, 0xc0, !PT ;  /* 0xffffe0002f2e7812 */ /* 0x000fe200078ec0ff */
[C---:B------:R-:W-:Y:S01]  /*80e0*/  FMUL R4, R32.reuse, R4 ;  /* 0x0000000420047220 */ /* 0x040fe20000400000 */
[C---:B------:R-:W-:Y:S01]  /*80f0*/  FMUL R5, R32.reuse, R5 ;  /* 0x0000000520057220 */ /* 0x040fe20000400000 */
[C---:B------:R-:W-:Y:S01]  /*8100*/  FMUL R6, R32.reuse, R6 ;  /* 0x0000000620067220 */ /* 0x040fe20000400000 */
[C---:B------:R-:W-:Y:S01]  /*8110*/  FMUL R7, R32.reuse, R7 ;  /* 0x0000000720077220 */ /* 0x040fe20000400000 */
[C---:B------:R-:W-:Y:S01]  /*8120*/  FFMA R4, R35.reuse, R0, R4 ;  /* 0x0000000023047223 */ /* 0x040fe20000000004 */
[C---:B------:R-:W-:Y:S01]  /*8130*/  FFMA R5, R35.reuse, R2, R5 ;  /* 0x0000000223057223 */ /* 0x040fe20000000005 */
[C---:B------:R-:W-:Y:S01]  /*8140*/  FFMA R6, R35.reuse, R3, R6 ;  /* 0x0000000323067223 */ /* 0x040fe20000000006 */
[C---:B------:R-:W-:Y:S01]  /*8150*/  FFMA R7, R35.reuse, R20, R7 ;  /* 0x0000001423077223 */ /* 0x040fe20000000007 */
[C---:B------:R-:W-:Y:S01]  /*8160*/  FMUL R8, R32.reuse, R8 ;  /* 0x0000000820087220 */ /* 0x040fe20000400000 */
        /* <DEDUP_REMOVED lines=9> */
[----:B------:R-:W-:Y:S01]  /*8200*/  F2FP.TF32.F32.PACK_B R7, R7 ;  /* 0x00000007ff07723e */ /* 0x000fe200024050ff */
[C---:B------:R-:W-:Y:S01]  /*8210*/  FFMA R11, R35.reuse, R38, R11 ;  /* 0x00000026230b7223 */ /* 0x040fe2000000000b */
[C---:B------:R-:W-:Y:S01]  /*8220*/  FMUL R12, R32.reuse, R12 ;  /* 0x0000000c200c7220 */ /* 0x040fe20000400000 */
[----:B------:R-:W-:Y:S01]  /*8230*/  F2FP.TF32.F32.PACK_B R8, R8 ;  /* 0x00000008ff08723e */ /* 0x000fe200024050ff */
[C---:B------:R-:W-:Y:S01]  /*8240*/  FMUL R13, R32.reuse, R13 ;  /* 0x0000000d200d7220 */ /* 0x040fe20000400000 */
[----:B------:R1:W-:Y:S01]  /*8250*/  STS.128 [R80+0x6000], R4 ;  /* 0x0060000450007388 */ /* 0x0003e20000000c00 */
        /* <DEDUP_REMOVED lines=8> */
[C---:B------:R-:W-:Y:S01]  /*82e0*/  FFMA R15, R35.reuse, R42, R15 ;  /* 0x0000002a230f7223 */ /* 0x040fe2000000000f */
[C---:B------:R-:W-:Y:S01]  /*82f0*/  FMUL R16, R32.reuse, R16 ;  /* 0x0000001020107220 */ /* 0x040fe20000400000 */
[----:B------:R-:W-:Y:S01]  /*8300*/  F2FP.TF32.F32.PACK_B R12, R12 ;  /* 0x0000000cff0c723e */ /* 0x000fe200024050ff */
[----:B------:R1:W-:Y:S01]  /*8310*/  STS.128 [R79+0x6010], R8 ;  /* 0x006010084f007388 */ /* 0x0003e20000000c00 */
[C---:B------:R-:W-:Y:S01]  /*8320*/  FMUL R17, R32.reuse, R17 ;  /* 0x0000001120117220 */ /* 0x040fe20000400000 */
[C---:B------:R-:W-:Y:S01]  /*8330*/  FMUL R18, R32.reuse, R18 ;  /* 0x0000001220127220 */ /* 0x040fe20000400000 */
[----:B------:R-:W-:Y:S01]  /*8340*/  FMUL R19, R32, R19 ;  /* 0x0000001320137220 */ /* 0x000fe20000400000 */
[----:B------:R-:W-:Y:S01]  /*8350*/  F2FP.TF32.F32.PACK_B R13, R13 ;  /* 0x0000000dff0d723e */ /* 0x000fe200024050ff */
[C---:B------:R-:W-:Y:S01]  /*8360*/  FFMA R16, R35.reuse, R43, R16 ;  /* 0x0000002b23107223 */ /* 0x040fe20000000010 */
[----:B------:R-:W-:Y:S01]  /*8370*/  F2FP.TF32.F32.PACK_B R14, R14 ;  /* 0x0000000eff0e723e */ /* 0x000fe200024050ff */
[C---:B------:R-:W-:Y:S01]  /*8380*/  FFMA R17, R35.reuse, R44, R17 ;  /* 0x0000002c23117223 */ /* 0x040fe20000000011 */
[----:B------:R-:W-:Y:S01]  /*8390*/  F2FP.TF32.F32.PACK_B R15, R15 ;  /* 0x0000000fff0f723e */ /* 0x000fe200024050ff */
[C---:B------:R-:W-:Y:S01]  /*83a0*/  FFMA R18, R35.reuse, R45, R18 ;  /* 0x0000002d23127223 */ /* 0x040fe20000000012 */
[----:B------:R-:W-:Y:S01]  /*83b0*/  FFMA R19, R35, R46, R19 ;  /* 0x0000002e23137223 */ /* 0x000fe20000000013 */
[----:B------:R-:W-:Y:S02]  /*83c0*/  F2FP.TF32.F32.PACK_B R16, R16 ;  /* 0x00000010ff10723e */ /* 0x000fe400024050ff */
[----:B------:R1:W-:Y:S01]  /*83d0*/  STS.128 [R78+0x6020], R12 ;  /* 0x0060200c4e007388 */ /* 0x0003e20000000c00 */
[----:B------:R-:W-:Y:S02]  /*83e0*/  F2FP.TF32.F32.PACK_B R17, R17 ;  /* 0x00000011ff11723e */ /* 0x000fe400024050ff */
        /* <DEDUP_REMOVED lines=20> */
.L_x_142:
[----:B------:R-:W-:Y:S05]  /*8530*/  BSYNC.RECONVERGENT B0 ;  /* 0x0000000000007941 */ /* 0x000fea0003800200 */
.L_x_141:
[----:B------:R-:W-:Y:S01]  /*8540*/  BAR.SYNC.DEFER_BLOCKING 0x1, 0x80 ;  /* 0x0042000000007b1d */ /* 0x000fe20000010000 */
[----:B------:R-:W-:Y:S01]  /*8550*/  UISETP.NE.AND UP0, UPT, UR49, -0x4, UPT ;  /* 0xfffffffc3100788c */ /* 0x000fe2000bf05270 */
[----:B------:R-:W-:Y:S08]  /*8560*/  IADD3 R0, PT, PT, R30, 0x1, RZ ;  /* 0x000000011e007810 */ /* 0x000ff00007ffe0ff */
[----:B------:R-:W-:Y:S05]  /*8570*/  BRA.U !UP0, `(.L_x_143) ;  /* 0x0000000108287547 */ /* 0x000fea000b800000 */
[----:B------:R-:W-:Y:S01]  /*8580*/  ISETP.NE.AND P0, PT, R87, RZ, PT ;  /* 0x000000ff5700720c */ /* 0x000fe20003f05270 */
[----:B------:R-:W-:Y:S01]  /*8590*/  IMAD.U32 R3, RZ, RZ, UR51 ;  /* 0x00000033ff037e24 */ /* 0x000fe2000f8e00ff */
[----:B------:R-:W-:Y:S01]  /*85a0*/  UIADD3 UR51, UPT, UPT, UR51, 0x1, URZ ;  /* 0x0000000133337890 */ /* 0x000fe2000fffe0ff */
[----:B------:R-:W-:Y:S03]  /*85b0*/  IMAD.U32 R2, RZ, RZ, UR37 ;  /* 0x00000025ff027e24 */ /* 0x000fe6000f8e00ff */
[----:B------:R-:W-:Y:S04]  /*85c0*/  UISETP.NE.AND UP0, UPT, UR51, 0x4, UPT ;  /* 0x000000043300788c */ /* 0x000fe8000bf05270 */
[----:B------:R-:W-:Y:S03]  /*85d0*/  USEL UR51, UR51, URZ, UP0 ;  /* 0x000000ff33337287 */ /* 0x000fe60008000000 */
[----:B------:R-:W-:Y:S05]  /*85e0*/  @P0 LEA R3, R3, UR48, 0x3 ;  /* 0x0000003003030c11 */ /* 0x000fea000f8e18ff */
[----:B------:R-:W-:Y:S05]  /*85f0*/  @P0 VIADD R3, R3, 0x60 ;  /* 0x0000006003030836 */ /* 0x000fea0000000000 */
[----:B------:R-:W-:Y:S04]  /*8600*/  @P0 PRMT R2, R2, 0x654, R3 ;  /* 0x0000065402020816 */ /* 0x000fe80000000003 */
[----:B------:R2:W-:Y:S03]  /*8610*/  @P0 SYNCS.ARRIVE.TRANS64.RED.A1T0 RZ, [R2+URZ], RZ ;  /* 0x000000ff02ff09a7 */ /* 0x0005e600081004ff */
.L_x_143:
[----:B------:R-:W-:Y:S01]  /*8620*/  ISETP.NE.AND P2, PT, R83, RZ, PT ;  /* 0x000000ff5300720c */ /* 0x000fe20003f45270 */
[----:B------:R-:W-:Y:S01]  /*8630*/  UIADD3 UR49, UPT, UPT, UR49, 0x4, URZ ;  /* 0x0000000431317890 */ /* 0x000fe2000fffe0ff */
[----:B------:R-:W-:Y:S01]  /*8640*/  ISETP.NE.AND P0, PT, R85, 0x2, PT ;  /* 0x000000025500780c */ /* 0x000fe20003f05270 */
[----:B------:R-:W-:Y:S01]  /*8650*/  IMAD.IADD R20, R29, 0x1, R66 ;  /* 0x000000011d147824 */ /* 0x000fe200078e0242 */
[----:B------:R-:W-:Y:S01]  /*8660*/  ISETP.NE.AND P1, PT, R0, 0x4, PT ;  /* 0x000000040000780c */ /* 0x000fe20003f25270 */
[----:B------:R-:W-:Y:S01]  /*8670*/  IMAD.IADD R21, R31, 0x1, R68 ;  /* 0x000000011f157824 */ /* 0x000fe200078e0244 */
[----:B--2---:R-:W-:Y:S02]  /*8680*/  SEL R2, RZ, 0x1, P0 ;  /* 0x00000001ff027807 */ /* 0x004fe40000000000 */
[----:B------:R-:W-:Y:S02]  /*8690*/  SEL R3, RZ, 0x1, P1 ;  /* 0x00000001ff037807 */ /* 0x000fe40000800000 */
[----:B------:R-:W-:Y:S02]  /*86a0*/  LOP3.LUT R75, R75, R2, RZ, 0x3c, !PT ;  /* 0x000000024b4b7212 */ /* 0x000fe400078e3cff */
[----:B------:R-:W-:Y:S02]  /*86b0*/  LOP3.LUT R76, R76, R3, RZ, 0x3c, !PT ;  /* 0x000000034c4c7212 */ /* 0x000fe400078e3cff */
[----:B------:R-:W-:Y:S02]  /*86c0*/  @P2 R2UR UR36, R74 ;  /* 0x000000004a2422ca */ /* 0x000fe400000e0000 */
[----:B------:R-:W-:Y:S02]  /*86d0*/  SEL R85, R85, RZ, P0 ;  /* 0x000000ff55557207 */ /* 0x000fe40000000000 */
[----:B------:R-:W-:Y:S01]  /*86e0*/  SEL R30, R0, RZ, P1 ;  /* 0x000000ff001e7207 */ /* 0x000fe20000800000 */
[----:B------:R-:W-:Y:S10]  /*86f0*/  @P2 BRA `(.L_x_144) ;  /* 0xffffffcc00542947 */ /* 0x000ff4000383ffff */
[----:B------:R-:W-:-:S09]  /*8700*/  UISETP.NE.AND UP0, UPT, UR50, URZ, UPT ;  /* 0x000000ff3200728c */ /* 0x000fd2000bf05270 */
[----:B------:R-:W-:Y:S05]  /*8710*/  BRA.U !UP0, `(.L_x_145) ;  /* 0x0000000108487547 */ /* 0x000fea000b800000 */
[----:B------:R-:W2:Y:S02]  /*8720*/  LDCU.64 UR4, c[0x0][0x890] ;  /* 0x00011200ff0477ac */ /* 0x000ea40008000a00 */
[----:B--2---:R-:W-:-:S04]  /*8730*/  UISETP.NE.U32.AND UP0, UPT, UR4, URZ, UPT ;  /* 0x000000ff0400728c */ /* 0x004fc8000bf05070 */
[----:B------:R-:W-:-:S09]  /*8740*/  UISETP.NE.AND.EX UP0, UPT, UR5, URZ, UPT, UP0 ;  /* 0x000000ff0500728c */ /* 0x000fd2000bf05300 */
[----:B------:R-:W-:Y:S05]  /*8750*/  BRA.U UP0, `(.L_x_146) ;  /* 0x00000001000c7547 */ /* 0x000fea000b800000 */
[----:B------:R-:W-:-:S13]  /*8760*/  FSETP.NEU.AND P0, PT, R35, RZ, PT ;  /* 0x000000ff2300720b */ /* 0x000fda0003f0d000 */
[----:B------:R-:W-:Y:S05]  /*8770*/  @!P0 EXIT ;  /* 0x000000000000894d */ /* 0x000fea0003800000 */
[----:B------:R-:W-:Y:S05]  /*8780*/  BRA `(.L_x_145) ;  /* 0x00000000002c7947 */ /* 0x000fea0003800000 */
.L_x_146:
[----:B------:R-:W-:Y:S01]  /*8790*/  ISETP.NE.AND P0, PT, R84, RZ, PT ;  /* 0x000000ff5400720c */ /* 0x000fe20003f05270 */
[----:B------:R-:W-:-:S12]  /*87a0*/  BSSY.RECONVERGENT B0, `(.L_x_145) ;  /* 0x0000009000007945 */ /* 0x000fd80003800200 */
[----:B------:R-:W-:Y:S05]  /*87b0*/  @P0 BRA `(.L_x_147) ;  /* 0x0000000000140947 */ /* 0x000fea0003800000 */
[----:B------:R-:W2:Y:S02]  /*87c0*/  LDCU.64 UR4, c[0x0][0x888] ;  /* 0x00011100ff0477ac */ /* 0x000ea40008000a00 */
[----:B--2---:R-:W-:-:S04]  /*87d0*/  ISETP.NE.U32.AND P0, PT, RZ, UR4, PT ;  /* 0x00000004ff007c0c */ /* 0x004fc8000bf05070 */
[----:B------:R-:W-:-:S13]  /*87e0*/  ISETP.NE.AND.EX P0, PT, RZ, UR5, PT, P0 ;  /* 0x00000005ff007c0c */ /* 0x000fda000bf05300 */
[----:B------:R-:W-:Y:S05]  /*87f0*/  @!P0 EXIT ;  /* 0x000000000000894d */ /* 0x000fea0003800000 */
[----:B------:R-:W-:Y:S05]  /*8800*/  BRA `(.L_x_148) ;  /* 0x0000000000087947 */ /* 0x000fea0003800000 */
.L_x_147:
[----:B------:R-:W-:-:S13]  /*8810*/  FSETP.NEU.AND P0, PT, R35, RZ, PT ;  /* 0x000000ff2300720b */ /* 0x000fda0003f0d000 */
[----:B------:R-:W-:Y:S05]  /*8820*/  @!P0 EXIT ;  /* 0x000000000000894d */ /* 0x000fea0003800000 */
.L_x_148:
[----:B------:R-:W-:Y:S05]  /*8830*/  BSYNC.RECONVERGENT B0 ;  /* 0x0000000000007941 */ /* 0x000fea0003800200 */
.L_x_145:
[----:B------:R-:W-:Y:S01]  /*8840*/  ULEA UR4, UR51, UR48, 0x3 ;  /* 0x0000003033047291 */ /* 0x000fe2000f8e18ff */
[----:B------:R-:W-:-:S04]  /*8850*/  DEPBAR.LE SB0, 0x0 ;  /* 0x000080000000791a */ /* 0x000fc80000000000 */
[----:B------:R-:W-:-:S04]  /*8860*/  UIADD3 UR4, UPT, UPT, UR4, 0x60, URZ ;  /* 0x0000006004047890 */ /* 0x000fc8000fffe0ff */
[----:B------:R-:W-:-:S09]  /*8870*/  UPRMT UR4, UR37, 0x654, UR4 ;  /* 0x0000065425047896 */ /* 0x000fd20008000004 */
[----:B------:R-:W-:Y:S01]  /*8880*/  SYNCS.ARRIVE.TRANS64.RED.A1T0 RZ, [UR4], RZ ;  /* 0x000000ffffff79a7 */ /* 0x000fe20008100404 */
[----:B------:R-:W-:Y:S05]  /*8890*/  EXIT ;  /* 0x000000000000794d */ /* 0x000fea0003800000 */
.L_x_24:
[----:B--2---:R2:W4:Y:S02]  /*88a0*/  SYNCS.PHASECHK.TRANS64.TRYWAIT P0, [R3+URZ+0x100], R2 ;  /* 0x00010002030075a7 */ /* 0x00452400080011ff */
[----:B----4-:R-:W-:Y:S05]  /*88b0*/  @!P0 NANOSLEEP.SYNCS 0x989680 ;  /* 0x009896800000895d */ /* 0x010fea0003900000 */
[----:B------:R-:W4:Y:S02]  /*88c0*/  @!P0 SYNCS.PHASECHK.TRANS64 P0, [R3+URZ+0x100], R2 ;  /* 0x00010002030085a7 */ /* 0x000f2400080010ff */
[----:B----4-:R-:W-:Y:S05]  /*88d0*/  @!P0 BRA `(.L_x_24) ;  /* 0xfffffffc00f08947 */ /* 0x010fea000383ffff */
[----:B------:R-:W-:Y:S05]  /*88e0*/  BRA `(.L_x_149) ;  /* 0xffffff8c00cc7947 */ /* 0x000fea000383ffff */
.L_x_27:
[----:B-1----:R-:W-:-:S07]  /*88f0*/  MOV R2, UR33 ;  /* 0x0000002100027c02 */ /* 0x002fce0008000f00 */
.L_x_150:
[----:B-1----:R1:W2:Y:S02]  /*8900*/  SYNCS.PHASECHK.TRANS64.TRYWAIT P0, [R2+URZ+0x20], R5 ;  /* 0x00002005020075a7 */ /* 0x0022a400080011ff */
[----:B--2---:R-:W-:Y:S05]  /*8910*/  @!P0 NANOSLEEP.SYNCS 0x989680 ;  /* 0x009896800000895d */ /* 0x004fea0003900000 */
[----:B------:R-:W2:Y:S02]  /*8920*/  @!P0 SYNCS.PHASECHK.TRANS64 P0, [R2+URZ+0x20], R5 ;  /* 0x00002005020085a7 */ /* 0x000ea400080010ff */
[----:B--2---:R-:W-:Y:S05]  /*8930*/  @!P0 BRA `(.L_x_150) ;  /* 0xfffffffc00f08947 */ /* 0x004fea000383ffff */
[----:B------:R-:W-:Y:S05]  /*8940*/  BRA `(.L_x_26) ;  /* 0xffffff9000347947 */ /* 0x000fea000383ffff */
.L_x_34:
[----:B-1----:R-:W-:-:S07]  /*8950*/  MOV R2, UR17 ;  /* 0x0000001100027c02 */ /* 0x002fce0008000f00 */
.L_x_151:
[----:B-1----:R1:W2:Y:S02]  /*8960*/  SYNCS.PHASECHK.TRANS64.TRYWAIT P0, [R2+URZ+0x20], R5 ;  /* 0x00002005020075a7 */ /* 0x0022a400080011ff */
[----:B--2---:R-:W-:Y:S05]  /*8970*/  @!P0 NANOSLEEP.SYNCS 0x989680 ;  /* 0x009896800000895d */ /* 0x004fea0003900000 */
[----:B------:R-:W2:Y:S02]  /*8980*/  @!P0 SYNCS.PHASECHK.TRANS64 P0, [R2+URZ+0x20], R5 ;  /* 0x00002005020085a7 */ /* 0x000ea400080010ff */
[----:B--2---:R-:W-:Y:S05]  /*8990*/  @!P0 BRA `(.L_x_151) ;  /* 0xfffffffc00f08947 */ /* 0x004fea000383ffff */
[----:B------:R-:W-:Y:S05]  /*89a0*/  BRA `(.L_x_33) ;  /* 0xffffff9000f07947 */ /* 0x000fea000383ffff */
.L_x_39:
[----:B-1----:R1:W2:Y:S02]  /*89b0*/  SYNCS.PHASECHK.TRANS64.TRYWAIT P0, [R2+URZ+0x90], R3 ;  /* 0x00009003020075a7 */ /* 0x0022a400080011ff */
[----:B--2---:R-:W-:Y:S05]  /*89c0*/  @!P0 NANOSLEEP.SYNCS 0x989680 ;  /* 0x009896800000895d */ /* 0x004fea0003900000 */
[----:B------:R-:W2:Y:S02]  /*89d0*/  @!P0 SYNCS.PHASECHK.TRANS64 P0, [R2+URZ+0x90], R3 ;  /* 0x00009003020085a7 */ /* 0x000ea400080010ff */
[----:B--2---:R-:W-:Y:S05]  /*89e0*/  @!P0 BRA `(.L_x_39) ;  /* 0xfffffffc00f08947 */ /* 0x004fea000383ffff */
[----:B------:R-:W-:Y:S05]  /*89f0*/  BRA `(.L_x_152) ;  /* 0xffffff9400947947 */ /* 0x000fea000383ffff */
.L_x_43:
[----:B---3--:R-:W-:-:S07]  /*8a00*/  MOV R0, UR4 ;  /* 0x0000000400007c02 */ /* 0x008fce0008000f00 */
.L_x_153:
[----:B-1----:R1:W2:Y:S02]  /*8a10*/  SYNCS.PHASECHK.TRANS64.TRYWAIT P0, [R0+URZ], R3 ;  /* 0x00000003000075a7 */ /* 0x0022a400080011ff */
[----:B--2---:R-:W-:Y:S05]  /*8a20*/  @!P0 NANOSLEEP.SYNCS 0x989680 ;  /* 0x009896800000895d */ /* 0x004fea0003900000 */
[----:B------:R-:W2:Y:S02]  /*8a30*/  @!P0 SYNCS.PHASECHK.TRANS64 P0, [R0+URZ], R3 ;  /* 0x00000003000085a7 */ /* 0x000ea400080010ff */
[----:B--2---:R-:W-:Y:S05]  /*8a40*/  @!P0 BRA `(.L_x_153) ;  /* 0xfffffffc00f08947 */ /* 0x004fea000383ffff */
[----:B------:R-:W-:Y:S05]  /*8a50*/  BRA `(.L_x_154) ;  /* 0xffffff9c00047947 */ /* 0x000fea000383ffff */
.L_x_44:
[----:B---3--:R-:W-:-:S07]  /*8a60*/  MOV R0, UR4 ;  /* 0x0000000400007c02 */ /* 0x008fce0008000f00 */
.L_x_155:
[----:B-1----:R1:W2:Y:S02]  /*8a70*/  SYNCS.PHASECHK.TRANS64.TRYWAIT P0, [R0+URZ], R3 ;  /* 0x00000003000075a7 */ /* 0x0022a400080011ff */
[----:B--2---:R-:W-:Y:S05]  /*8a80*/  @!P0 NANOSLEEP.SYNCS 0x989680 ;  /* 0x009896800000895d */ /* 0x004fea0003900000 */
[----:B------:R-:W2:Y:S02]  /*8a90*/  @!P0 SYNCS.PHASECHK.TRANS64 P0, [R0+URZ], R3 ;  /* 0x00000003000085a7 */ /* 0x000ea400080010ff */
[----:B--2---:R-:W-:Y:S05]  /*8aa0*/  @!P0 BRA `(.L_x_155) ;  /* 0xfffffffc00f08947 */ /* 0x004fea000383ffff */
[----:B------:R-:W-:Y:S05]  /*8ab0*/  BRA `(.L_x_156) ;  /* 0xffffff9c00107947 */ /* 0x000fea000383ffff */
.L_x_45:
[----:B---3--:R-:W-:-:S07]  /*8ac0*/  MOV R0, UR4 ;  /* 0x0000000400007c02 */ /* 0x008fce0008000f00 */
.L_x_157:
[----:B-1----:R1:W2:Y:S02]  /*8ad0*/  SYNCS.PHASECHK.TRANS64.TRYWAIT P0, [R0+URZ], R3 ;  /* 0x00000003000075a7 */ /* 0x0022a400080011ff */
[----:B--2---:R-:W-:Y:S05]  /*8ae0*/  @!P0 NANOSLEEP.SYNCS 0x989680 ;  /* 0x009896800000895d */ /* 0x004fea0003900000 */
[----:B------:R-:W2:Y:S02]  /*8af0*/  @!P0 SYNCS.PHASECHK.TRANS64 P0, [R0+URZ], R3 ;  /* 0x00000003000085a7 */ /* 0x000ea400080010ff */
[----:B--2---:R-:W-:Y:S05]  /*8b00*/  @!P0 BRA `(.L_x_157) ;  /* 0xfffffffc00f08947 */ /* 0x004fea000383ffff */
[----:B------:R-:W-:Y:S05]  /*8b10*/  BRA `(.L_x_158) ;  /* 0xffffff9c001c7947 */ /* 0x000fea000383ffff */
.L_x_48:
[----:B-1----:R1:W2:Y:S02]  /*8b20*/  SYNCS.PHASECHK.TRANS64.TRYWAIT P0, [R0+URZ+0xf0], R5 ;  /* 0x0000f005000075a7 */ /* 0x0022a400080011ff */
[----:B--2---:R-:W-:Y:S05]  /*8b30*/  @!P0 NANOSLEEP.SYNCS 0x989680 ;  /* 0x009896800000895d */ /* 0x004fea0003900000 */
[----:B------:R-:W2:Y:S02]  /*8b40*/  @!P0 SYNCS.PHASECHK.TRANS64 P0, [R0+URZ+0xf0], R5 ;  /* 0x0000f005000085a7 */ /* 0x000ea400080010ff */
[----:B--2---:R-:W-:Y:S05]  /*8b50*/  @!P0 BRA `(.L_x_48) ;  /* 0xfffffffc00f08947 */ /* 0x004fea000383ffff */
[----:B------:R-:W-:Y:S05]  /*8b60*/  BRA `(.L_x_159) ;  /* 0xffffff9c007c7947 */ /* 0x000fea000383ffff */
.L_x_49:
[----:B------:R-:W-:-:S07]  /*8b70*/  MOV R0, UR5 ;  /* 0x0000000500007c02 */ /* 0x000fce0008000f00 */
.L_x_160:
[----:B-1----:R1:W2:Y:S02]  /*8b80*/  SYNCS.PHASECHK.TRANS64.TRYWAIT P0, [R0+URZ+0xa0], R7 ;  /* 0x0000a007000075a7 */ /* 0x0022a400080011ff */
[----:B--2---:R-:W-:Y:S05]  /*8b90*/  @!P0 NANOSLEEP.SYNCS 0x989680 ;  /* 0x009896800000895d */ /* 0x004fea0003900000 */
[----:B------:R-:W2:Y:S02]  /*8ba0*/  @!P0 SYNCS.PHASECHK.TRANS64 P0, [R0+URZ+0xa0], R7 ;  /* 0x0000a007000085a7 */ /* 0x000ea400080010ff */
[----:B--2---:R-:W-:Y:S05]  /*8bb0*/  @!P0 BRA `(.L_x_160) ;  /* 0xfffffffc00f08947 */ /* 0x004fea000383ffff */
[----:B------:R-:W-:Y:S05]  /*8bc0*/  BRA `(.L_x_161) ;  /* 0xffffff9c008c7947 */ /* 0x000fea000383ffff */
.L_x_50:
[----:B-1----:R1:W2:Y:S02]  /*8bd0*/  SYNCS.PHASECHK.TRANS64.TRYWAIT P1, [R0+URZ+0x90], R5 ;  /* 0x00009005000075a7 */ /* 0x0022a400080211ff */
[----:B--2---:R-:W-:Y:S05]  /*8be0*/  @!P1 NANOSLEEP.SYNCS 0x989680 ;  /* 0x009896800000995d */ /* 0x004fea0003900000 */
[----:B------:R-:W2:Y:S02]  /*8bf0*/  @!P1 SYNCS.PHASECHK.TRANS64 P1, [R0+URZ+0x90], R5 ;  /* 0x00009005000095a7 */ /* 0x000ea400080210ff */
[----:B--2---:R-:W-:Y:S05]  /*8c00*/  @!P1 BRA `(.L_x_50) ;  /* 0xfffffffc00f09947 */ /* 0x004fea000383ffff */
[----:B------:R-:W-:Y:S05]  /*8c10*/  BRA `(.L_x_162) ;  /* 0xffffff9c00bc7947 */ /* 0x000fea000383ffff */
.L_x_53:
[----:B------:R-:W-:-:S07]  /*8c20*/  MOV R0, UR5 ;  /* 0x0000000500007c02 */ /* 0x000fce0008000f00 */
.L_x_163:
[----:B-1----:R1:W2:Y:S02]  /*8c30*/  SYNCS.PHASECHK.TRANS64.TRYWAIT P0, [R0+URZ+0xa0], R3 ;  /* 0x0000a003000075a7 */ /* 0x0022a400080011ff */
[----:B--2---:R-:W-:Y:S05]  /*8c40*/  @!P0 NANOSLEEP.SYNCS 0x989680 ;  /* 0x009896800000895d */ /* 0x004fea0003900000 */
[----:B------:R-:W2:Y:S02]  /*8c50*/  @!P0 SYNCS.PHASECHK.TRANS64 P0, [R0+URZ+0xa0], R3 ;  /* 0x0000a003000085a7 */ /* 0x000ea400080010ff */
[----:B--2---:R-:W-:Y:S05]  /*8c60*/  @!P0 BRA `(.L_x_163) ;  /* 0xfffffffc00f08947 */ /* 0x004fea000383ffff */
[----:B------:R-:W-:Y:S05]  /*8c70*/  BRA `(.L_x_52) ;  /* 0xffffffa000107947 */ /* 0x000fea000383ffff */
.L_x_62:
[----:B-1----:R-:W-:-:S04]  /*8c80*/  MOV R4, UR6 ;  /* 0x0000000600047c02 */ /* 0x002fc80008000f00 */
[----:B------:R1:W2:Y:S03]  /*8c90*/  SYNCS.PHASECHK.TRANS64.TRYWAIT P0, [R4+URZ+0x8], R5 ;  /* 0x00000805040075a7 */ /* 0x0002a600080011ff */
[----:B--2---:R-:W-:Y:S05]  /*8ca0*/  @!P0 NANOSLEEP.SYNCS 0x989680 ;  /* 0x009896800000895d */ /* 0x004fea0003900000 */
[----:B------:R-:W2:Y:S02]  /*8cb0*/  @!P0 SYNCS.PHASECHK.TRANS64 P0, [R4+URZ+0x8], R5 ;  /* 0x00000805040085a7 */ /* 0x000ea400080010ff */
[----:B--2---:R-:W-:Y:S05]  /*8cc0*/  @!P0 BRA `(.L_x_62) ;  /* 0xfffffffc00ec8947 */ /* 0x004fea000383ffff */
[----:B------:R-:W-:Y:S05]  /*8cd0*/  BRA `(.L_x_61) ;  /* 0xffffffa000c47947 */ /* 0x000fea000383ffff */
.L_x_64:
[----:B------:R-:W-:Y:S01]  /*8ce0*/  BSSY B0, `(.L_x_164) ;  /* 0x0000006000007945 */ /* 0x000fe20003800000 */
[----:B------:R-:W-:-:S07]  /*8cf0*/  MOV R15, 0xffffffff ;  /* 0xffffffff000f7802 */ /* 0x000fce0000000f00 */
[----:B-1---5:R-:W-:Y:S05]  /*8d00*/  WARPSYNC.COLLECTIVE R15, `(.L_x_165) ;  /* 0x000000000f0c7348 */ /* 0x022fea0003c00000 */
[----:B------:R-:W-:Y:S02]  /*8d10*/  ELECT P6, UR79, PT ;  /* 0x00000000004f782f */ /* 0x000fe400038c0000 */
[----:B------:R-:W-:Y:S01]  /*8d20*/  MOV R14, UR79 ;  /* 0x0000004f000e7c02 */ /* 0x000fe20008000f00 */
[----:B-1---5:R-:W-:Y:S10]  /*8d30*/  ENDCOLLECTIVE ;  /* 0x000000000000791b */ /* 0x022ff40003800000 */
.L_x_165:
[----:B------:R-:W-:Y:S05]  /*8d40*/  BSYNC B0 ;  /* 0x0000000000007941 */ /* 0x000fea0003800000 */
.L_x_164:
[----:B------:R-:W-:Y:S05]  /*8d50*/  BRA `(.L_x_166) ;  /* 0xffffffa000f47947 */ /* 0x000fea000383ffff */
.L_x_66:
[----:B-1----:R-:W-:-:S04]  /*8d60*/  MOV R2, UR6 ;  /* 0x0000000600027c02 */ /* 0x002fc80008000f00 */
[----:B------:R1:W2:Y:S03]  /*8d70*/  SYNCS.PHASECHK.TRANS64.TRYWAIT P0, [R2+URZ+0x8], R3 ;  /* 0x00000803020075a7 */ /* 0x0002a600080011ff */
[----:B--2---:R-:W-:Y:S05]  /*8d80*/  @!P0 NANOSLEEP.SYNCS 0x989680 ;  /* 0x009896800000895d */ /* 0x004fea0003900000 */
[----:B------:R-:W2:Y:S02]  /*8d90*/  @!P0 SYNCS.PHASECHK.TRANS64 P0, [R2+URZ+0x8], R3 ;  /* 0x00000803020085a7 */ /* 0x000ea400080010ff */
[----:B--2---:R-:W-:Y:S05]  /*8da0*/  @!P0 BRA `(.L_x_66) ;  /* 0xfffffffc00ec8947 */ /* 0x004fea000383ffff */
[----:B------:R-:W-:Y:S05]  /*8db0*/  BRA `(.L_x_65) ;  /* 0xffffffa000f87947 */ /* 0x000fea000383ffff */
.L_x_67:
[----:B-1----:R1:W2:Y:S02]  /*8dc0*/  SYNCS.PHASECHK.TRANS64.TRYWAIT P0, [R0+URZ+0x90], R5 ;  /* 0x00009005000075a7 */ /* 0x0022a400080011ff */
[----:B--2---:R-:W-:Y:S05]  /*8dd0*/  @!P0 NANOSLEEP.SYNCS 0x989680 ;  /* 0x009896800000895d */ /* 0x004fea0003900000 */
[----:B------:R-:W2:Y:S02]  /*8de0*/  @!P0 SYNCS.PHASECHK.TRANS64 P0, [R0+URZ+0x90], R5 ;  /* 0x00009005000085a7 */ /* 0x000ea400080010ff */
[----:B--2---:R-:W-:Y:S05]  /*8df0*/  @!P0 BRA `(.L_x_67) ;  /* 0xfffffffc00f08947 */ /* 0x004fea000383ffff */
[----:B------:R-:W-:Y:S05]  /*8e00*/  BRA `(.L_x_167) ;  /* 0xffffffa400e47947 */ /* 0x000fea000383ffff */
.L_x_69:
[----:B------:R-:W-:-:S07]  /*8e10*/  MOV R0, UR9 ;  /* 0x0000000900007c02 */ /* 0x000fce0008000f00 */
.L_x_168:
[----:B-1----:R1:W2:Y:S02]  /*8e20*/  SYNCS.PHASECHK.TRANS64.TRYWAIT P0, [R0+URZ+0xd0], R5 ;  /* 0x0000d005000075a7 */ /* 0x0022a400080011ff */
[----:B--2---:R-:W-:Y:S05]  /*8e30*/  @!P0 NANOSLEEP.SYNCS 0x989680 ;  /* 0x009896800000895d */ /* 0x004fea0003900000 */
[----:B------:R-:W2:Y:S02]  /*8e40*/  @!P0 SYNCS.PHASECHK.TRANS64 P0, [R0+URZ+0xd0], R5 ;  /* 0x0000d005000085a7 */ /* 0x000ea400080010ff */
[----:B--2---:R-:W-:Y:S05]  /*8e50*/  @!P0 BRA `(.L_x_168) ;  /* 0xfffffffc00f08947 */ /* 0x004fea000383ffff */
[----:B------:R-:W-:Y:S05]  /*8e60*/  BRA `(.L_x_169) ;  /* 0xffffffa800307947 */ /* 0x000fea000383ffff */
.L_x_72:
[----:B------:R-:W-:Y:S07]  /*8e70*/  MOV R0, UR8 ;  /* 0x0000000800007c02 */ /* 0x000fee0008000f00 */
.L_x_170:
[----:B-1----:R1:W2:Y:S02]  /*8e80*/  SYNCS.PHASECHK.TRANS64.TRYWAIT P0, [R0+URZ], R5 ;  /* 0x00000005000075a7 */ /* 0x0022a400080011ff */
[----:B--2---:R-:W-:Y:S05]  /*8e90*/  @!P0 NANOSLEEP.SYNCS 0x989680 ;  /* 0x009896800000895d */ /* 0x004fea0003900000 */
[----:B------:R-:W2:Y:S02]  /*8ea0*/  @!P0 SYNCS.PHASECHK.TRANS64 P0, [R0+URZ], R5 ;  /* 0x00000005000085a7 */ /* 0x000ea400080010ff */
[----:B--2---:R-:W-:Y:S05]  /*8eb0*/  @!P0 BRA `(.L_x_170) ;  /* 0xfffffffc00f08947 */ /* 0x004fea000383ffff */
[----:B------:R-:W-:Y:S05]  /*8ec0*/  BRA `(.L_x_71) ;  /* 0xffffffa800447947 */ /* 0x000fea000383ffff */
.L_x_76:
[----:B-1----:R-:W-:-:S07]  /*8ed0*/  MOV R0, UR8 ;  /* 0x0000000800007c02 */ /* 0x002fce0008000f00 */
.L_x_171:
[----:B-1----:R1:W2:Y:S02]  /*8ee0*/  SYNCS.PHASECHK.TRANS64.TRYWAIT P0, [R0+URZ], R3 ;  /* 0x00000003000075a7 */ /* 0x0022a400080011ff */
[----:B--2---:R-:W-:Y:S05]  /*8ef0*/  @!P0 NANOSLEEP.SYNCS 0x989680 ;  /* 0x009896800000895d */ /* 0x004fea0003900000 */
[----:B------:R-:W2:Y:S02]  /*8f00*/  @!P0 SYNCS.PHASECHK.TRANS64 P0, [R0+URZ], R3 ;  /* 0x00000003000085a7 */ /* 0x000ea400080010ff */
[----:B--2---:R-:W-:Y:S05]  /*8f10*/  @!P0 BRA `(.L_x_171) ;  /* 0xfffffffc00f08947 */ /* 0x004fea000383ffff */
[----:B------:R-:W-:Y:S05]  /*8f20*/  BRA `(.L_x_172) ;  /* 0xffffffac00387947 */ /* 0x000fea000383ffff */
.L_x_77:
[----:B------:R-:W-:-:S07]  /*8f30*/  MOV R0, UR8 ;  /* 0x0000000800007c02 */ /* 0x000fce0008000f00 */
.L_x_173:
[----:B-1----:R1:W2:Y:S02]  /*8f40*/  SYNCS.PHASECHK.TRANS64.TRYWAIT P0, [R0+URZ], R3 ;  /* 0x00000003000075a7 */ /* 0x0022a400080011ff */
[----:B--2---:R-:W-:Y:S05]  /*8f50*/  @!P0 NANOSLEEP.SYNCS 0x989680 ;  /* 0x009896800000895d */ /* 0x004fea0003900000 */
[----:B------:R-:W2:Y:S02]  /*8f60*/  @!P0 SYNCS.PHASECHK.TRANS64 P0, [R0+URZ], R3 ;  /* 0x00000003000085a7 */ /* 0x000ea400080010ff */
[----:B--2---:R-:W-:Y:S05]  /*8f70*/  @!P0 BRA `(.L_x_173) ;  /* 0xfffffffc00f08947 */ /* 0x004fea000383ffff */
[----:B------:R-:W-:Y:S05]  /*8f80*/  BRA `(.L_x_174) ;  /* 0xffffffac00447947 */ /* 0x000fea000383ffff */
.L_x_78:
[----:B------:R-:W-:-:S07]  /*8f90*/  MOV R0, UR8 ;  /* 0x0000000800007c02 */ /* 0x000fce0008000f00 */
.L_x_175:
[----:B-1----:R1:W2:Y:S02]  /*8fa0*/  SYNCS.PHASECHK.TRANS64.TRYWAIT P0, [R0+URZ], R3 ;  /* 0x00000003000075a7 */ /* 0x0022a400080011ff */
[----:B--2---:R-:W-:Y:S05]  /*8fb0*/  @!P0 NANOSLEEP.SYNCS 0x989680 ;  /* 0x009896800000895d */ /* 0x004fea0003900000 */
[----:B------:R-:W2:Y:S02]  /*8fc0*/  @!P0 SYNCS.PHASECHK.TRANS64 P0, [R0+URZ], R3 ;  /* 0x00000003000085a7 */ /* 0x000ea400080010ff */
[----:B--2---:R-:W-:Y:S05]  /*8fd0*/  @!P0 BRA `(.L_x_175) ;  /* 0xfffffffc00f08947 */ /* 0x004fea000383ffff */
[----:B------:R-:W-:Y:S05]  /*8fe0*/  BRA `(.L_x_176) ;  /* 0xffffffac00507947 */ /* 0x000fea000383ffff */
.L_x_81:
[----:B------:R-:W-:-:S07]  /*8ff0*/  MOV R0, UR7 ;  /* 0x0000000700007c02 */ /* 0x000fce0008000f00 */
.L_x_177:
[----:B-1----:R1:W2:Y:S02]  /*9000*/  SYNCS.PHASECHK.TRANS64.TRYWAIT P1, [R0+URZ+0x110], R3 ;  /* 0x00011003000075a7 */ /* 0x0022a400080211ff */
[----:B--2---:R-:W-:Y:S05]  /*9010*/  @!P1 NANOSLEEP.SYNCS 0x989680 ;  /* 0x009896800000995d */ /* 0x004fea0003900000 */
[----:B------:R-:W2:Y:S02]  /*9020*/  @!P1 SYNCS.PHASECHK.TRANS64 P1, [R0+URZ+0x110], R3 ;  /* 0x00011003000095a7 */ /* 0x000ea400080210ff */
[----:B--2---:R-:W-:Y:S05]  /*9030*/  @!P1 BRA `(.L_x_177) ;  /* 0xfffffffc00f09947 */ /* 0x004fea000383ffff */
[----:B------:R-:W-:Y:S05]  /*9040*/  BRA `(.L_x_178) ;  /* 0xffffffac009c7947 */ /* 0x000fea000383ffff */
.L_x_86:
[----:B--2---:R2:W4:Y:S02]  /*9050*/  SYNCS.PHASECHK.TRANS64.TRYWAIT P0, [R0+URZ+0x90], R3 ;  /* 0x00009003000075a7 */ /* 0x00452400080011ff */
[----:B----4-:R-:W-:Y:S05]  /*9060*/  @!P0 NANOSLEEP.SYNCS 0x989680 ;  /* 0x009896800000895d */ /* 0x010fea0003900000 */
[----:B------:R-:W4:Y:S02]  /*9070*/  @!P0 SYNCS.PHASECHK.TRANS64 P0, [R0+URZ+0x90], R3 ;  /* 0x00009003000085a7 */ /* 0x000f2400080010ff */
[----:B----4-:R-:W-:Y:S05]  /*9080*/  @!P0 BRA `(.L_x_86) ;  /* 0xfffffffc00f08947 */ /* 0x010fea000383ffff */
[----:B------:R-:W-:Y:S05]  /*9090*/  BRA `(.L_x_179) ;  /* 0xffffffb000b07947 */ /* 0x000fea000383ffff */
.L_x_89:
[----:B------:R-:W-:Y:S07]  /*90a0*/  MOV R0, UR7 ;  /* 0x0000000700007c02 */ /* 0x000fee0008000f00 */
.L_x_180:
[----:B--2---:R2:W4:Y:S02]  /*90b0*/  SYNCS.PHASECHK.TRANS64.TRYWAIT P0, [R0+URZ+0x88], R3 ;  /* 0x00008803000075a7 */ /* 0x00452400080011ff */
[----:B----4-:R-:W-:Y:S05]  /*90c0*/  @!P0 NANOSLEEP.SYNCS 0x989680 ;  /* 0x009896800000895d */ /* 0x010fea0003900000 */
[----:B------:R-:W4:Y:S02]  /*90d0*/  @!P0 SYNCS.PHASECHK.TRANS64 P0, [R0+URZ+0x88], R3 ;  /* 0x00008803000085a7 */ /* 0x000f2400080010ff */
[----:B----4-:R-:W-:Y:S05]  /*90e0*/  @!P0 BRA `(.L_x_180) ;  /* 0xfffffffc00f08947 */ /* 0x010fea000383ffff */
[----:B------:R-:W-:Y:S05]  /*90f0*/  BRA `(.L_x_88) ;  /* 0xffffffb400907947 */ /* 0x000fea000383ffff */
.L_x_92:
[----:B------:R-:W-:Y:S07]  /*9100*/  MOV R3, UR7 ;  /* 0x0000000700037c02 */ /* 0x000fee0008000f00 */
.L_x_181:
[----:B-1----:R1:W2:Y:S02]  /*9110*/  SYNCS.PHASECHK.TRANS64.TRYWAIT P0, [R3+URZ+0x60], R12 ;  /* 0x0000600c030075a7 */ /* 0x0022a400080011ff */
[----:B--2---:R-:W-:Y:S05]  /*9120*/  @!P0 NANOSLEEP.SYNCS 0x989680 ;  /* 0x009896800000895d */ /* 0x004fea0003900000 */
[----:B------:R-:W2:Y:S02]  /*9130*/  @!P0 SYNCS.PHASECHK.TRANS64 P0, [R3+URZ+0x60], R12 ;  /* 0x0000600c030085a7 */ /* 0x000ea400080010ff */
[----:B--2---:R-:W-:Y:S05]  /*9140*/  @!P0 BRA `(.L_x_181) ;  /* 0xfffffffc00f08947 */ /* 0x004fea000383ffff */
[----:B------:R-:W-:Y:S05]  /*9150*/  BRA `(.L_x_182) ;  /* 0xffffffb800087947 */ /* 0x000fea000383ffff */
.L_x_93:
[----:B-1----:R-:W-:Y:S07]  /*9160*/  MOV R3, UR7 ;  /* 0x0000000700037c02 */ /* 0x002fee0008000f00 */
.L_x_183:
[----:B-1----:R1:W2:Y:S02]  /*9170*/  SYNCS.PHASECHK.TRANS64.TRYWAIT P0, [R3+URZ+0x68], R12 ;  /* 0x0000680c030075a7 */ /* 0x0022a400080011ff */
[----:B--2---:R-:W-:Y:S05]  /*9180*/  @!P0 NANOSLEEP.SYNCS 0x989680 ;  /* 0x009896800000895d */ /* 0x004fea0003900000 */
[----:B------:R-:W2:Y:S02]  /*9190*/  @!P0 SYNCS.PHASECHK.TRANS64 P0, [R3+URZ+0x68], R12 ;  /* 0x0000680c030085a7 */ /* 0x000ea400080010ff */
[----:B--2---:R-:W-:Y:S05]  /*91a0*/  @!P0 BRA `(.L_x_183) ;  /* 0xfffffffc00f08947 */ /* 0x004fea000383ffff */
[----:B------:R-:W-:Y:S05]  /*91b0*/  BRA `(.L_x_184) ;  /* 0xffffffb800447947 */ /* 0x000fea000383ffff */
.L_x_94:
[----:B-1----:R-:W-:Y:S07]  /*91c0*/  MOV R3, UR7 ;  /* 0x0000000700037c02 */ /* 0x002fee0008000f00 */
.L_x_185:
[----:B-1----:R1:W2:Y:S02]  /*91d0*/  SYNCS.PHASECHK.TRANS64.TRYWAIT P0, [R3+URZ+0x70], R12 ;  /* 0x0000700c030075a7 */ /* 0x0022a400080011ff */
[----:B--2---:R-:W-:Y:S05]  /*91e0*/  @!P0 NANOSLEEP.SYNCS 0x989680 ;  /* 0x009896800000895d */ /* 0x004fea0003900000 */
[----:B------:R-:W2:Y:S02]  /*91f0*/  @!P0 SYNCS.PHASECHK.TRANS64 P0, [R3+URZ+0x70], R12 ;  /* 0x0000700c030085a7 */ /* 0x000ea400080010ff */
[----:B--2---:R-:W-:Y:S05]  /*9200*/  @!P0 BRA `(.L_x_185) ;  /* 0xfffffffc00f08947 */ /* 0x004fea000383ffff */
[----:B------:R-:W-:Y:S05]  /*9210*/  BRA `(.L_x_186) ;  /* 0xffffffb8008c7947 */ /* 0x000fea000383ffff */
.L_x_95:
[----:B------:R-:W-:Y:S07]  /*9220*/  MOV R3, UR7 ;  /* 0x0000000700037c02 */ /* 0x000fee0008000f00 */
.L_x_187:
[----:B-1----:R1:W2:Y:S02]  /*9230*/  SYNCS.PHASECHK.TRANS64.TRYWAIT P0, [R3+URZ+0x78], R12 ;  /* 0x0000780c030075a7 */ /* 0x0022a400080011ff */
[----:B--2---:R-:W-:Y:S05]  /*9240*/  @!P0 NANOSLEEP.SYNCS 0x989680 ;  /* 0x009896800000895d */ /* 0x004fea0003900000 */
[----:B------:R-:W2:Y:S02]  /*9250*/  @!P0 SYNCS.PHASECHK.TRANS64 P0, [R3+URZ+0x78], R12 ;  /* 0x0000780c030085a7 */ /* 0x000ea400080010ff */
[----:B--2---:R-:W-:Y:S05]  /*9260*/  @!P0 BRA `(.L_x_187) ;  /* 0xfffffffc00f08947 */ /* 0x004fea000383ffff */
[----:B------:R-:W-:Y:S05]  /*9270*/  BRA `(.L_x_188) ;  /* 0xffffffbc00147947 */ /* 0x000fea000383ffff */
.L_x_97:
[----:B------:R-:W-:-:S07]  /*9280*/  MOV R0, UR7 ;  /* 0x0000000700007c02 */ /* 0x000fce0008000f00 */
.L_x_189:
[----:B-1----:R1:W4:Y:S02]  /*9290*/  SYNCS.PHASECHK.TRANS64.TRYWAIT P0, [R0+URZ+0x60], R3 ;  /* 0x00006003000075a7 */ /* 0x00232400080011ff */
[----:B----4-:R-:W-:Y:S05]  /*92a0*/  @!P0 NANOSLEEP.SYNCS 0x989680 ;  /* 0x009896800000895d */ /* 0x010fea0003900000 */
[----:B------:R-:W4:Y:S02]  /*92b0*/  @!P0 SYNCS.PHASECHK.TRANS64 P0, [R0+URZ+0x60], R3 ;  /* 0x00006003000085a7 */ /* 0x000f2400080010ff */
[----:B----4-:R-:W-:Y:S05]  /*92c0*/  @!P0 BRA `(.L_x_189) ;  /* 0xfffffffc00f08947 */ /* 0x010fea000383ffff */
[----:B------:R-:W-:Y:S05]  /*92d0*/  BRA `(.L_x_190) ;  /* 0xffffffbc00847947 */ /* 0x000fea000383ffff */
.L_x_98:
[----:B-1----:R-:W-:-:S07]  /*92e0*/  MOV R0, UR7 ;  /* 0x0000000700007c02 */ /* 0x002fce0008000f00 */
.L_x_191:
[----:B-1----:R1:W4:Y:S02]  /*92f0*/  SYNCS.PHASECHK.TRANS64.TRYWAIT P0, [R0+URZ+0x68], R3 ;  /* 0x00006803000075a7 */ /* 0x00232400080011ff */
[----:B----4-:R-:W-:Y:S05]  /*9300*/  @!P0 NANOSLEEP.SYNCS 0x989680 ;  /* 0x009896800000895d */ /* 0x010fea0003900000 */
[----:B------:R-:W4:Y:S02]  /*9310*/  @!P0 SYNCS.PHASECHK.TRANS64 P0, [R0+URZ+0x68], R3 ;  /* 0x00006803000085a7 */ /* 0x000f2400080010ff */
[----:B----4-:R-:W-:Y:S05]  /*9320*/  @!P0 BRA `(.L_x_191) ;  /* 0xfffffffc00f08947 */ /* 0x010fea000383ffff */
[----:B------:R-:W-:Y:S05]  /*9330*/  BRA `(.L_x_192) ;  /* 0xffffffbc00747947 */ /* 0x000fea000383ffff */
.L_x_99:
[----:B-1----:R-:W-:-:S07]  /*9340*/  MOV R0, UR7 ;  /* 0x0000000700007c02 */ /* 0x002fce0008000f00 */
.L_x_193:
[----:B-1----:R1:W4:Y:S02]  /*9350*/  SYNCS.PHASECHK.TRANS64.TRYWAIT P0, [R0+URZ+0x70], R3 ;  /* 0x00007003000075a7 */ /* 0x00232400080011ff */
[----:B----4-:R-:W-:Y:S05]  /*9360*/  @!P0 NANOSLEEP.SYNCS 0x989680 ;  /* 0x009896800000895d */ /* 0x010fea0003900000 */
[----:B------:R-:W4:Y:S02]  /*9370*/  @!P0 SYNCS.PHASECHK.TRANS64 P0, [R0+URZ+0x70], R3 ;  /* 0x00007003000085a7 */ /* 0x000f2400080010ff */
[----:B----4-:R-:W-:Y:S05]  /*9380*/  @!P0 BRA `(.L_x_193) ;  /* 0xfffffffc00f08947 */ /* 0x010fea000383ffff */
[----:B------:R-:W-:Y:S05]  /*9390*/  BRA `(.L_x_194) ;  /* 0xffffffbc00647947 */ /* 0x000fea000383ffff */
.L_x_101:
[----:B--2---:R2:W4:Y:S02]  /*93a0*/  SYNCS.PHASECHK.TRANS64.TRYWAIT P0, [R0+URZ+0x90], R3 ;  /* 0x00009003000075a7 */ /* 0x00452400080011ff */
[----:B----4-:R-:W-:Y:S05]  /*93b0*/  @!P0 NANOSLEEP.SYNCS 0x989680 ;  /* 0x009896800000895d */ /* 0x010fea0003900000 */
[----:B------:R-:W4:Y:S02]  /*93c0*/  @!P0 SYNCS.PHASECHK.TRANS64 P0, [R0+URZ+0x90], R3 ;  /* 0x00009003000085a7 */ /* 0x000f2400080010ff */
[----:B----4-:R-:W-:Y:S05]  /*93d0*/  @!P0 BRA `(.L_x_101) ;  /* 0xfffffffc00f08947 */ /* 0x010fea000383ffff */
[----:B------:R-:W-:Y:S05]  /*93e0*/  BRA `(.L_x_195) ;  /* 0xffffffc0002c7947 */ /* 0x000fea000383ffff */
.L_x_112:
[----:B-1----:R-:W-:Y:S04]  /*93f0*/  MOV R0, UR48 ;  /* 0x0000003000007c02 */ /* 0x002fe80008000f00 */
[----:B------:R1:W3:Y:S03]  /*9400*/  SYNCS.PHASECHK.TRANS64.TRYWAIT P1, [R0+URZ+0x40], R5 ;  /* 0x00004005000075a7 */ /* 0x0002e600080211ff */
[----:B---3--:R-:W-:Y:S05]  /*9410*/  @!P1 NANOSLEEP.SYNCS 0x989680 ;  /* 0x009896800000995d */ /* 0x008fea0003900000 */
[----:B------:R-:W3:Y:S02]  /*9420*/  @!P1 SYNCS.PHASECHK.TRANS64 P1, [R0+URZ+0x40], R5 ;  /* 0x00004005000095a7 */ /* 0x000ee400080210ff */
[----:B---3--:R-:W-:Y:S05]  /*9430*/  @!P1 BRA `(.L_x_112) ;  /* 0xfffffffc00ec9947 */ /* 0x008fea000383ffff */
[----:B------:R-:W-:Y:S05]  /*9440*/  BRA `(.L_x_111) ;  /* 0xffffffcc00387947 */ /* 0x000fea000383ffff */
.L_x_114:
[----:B-1----:R1:W4:Y:S02]  /*9450*/  SYNCS.PHASECHK.TRANS64.TRYWAIT P0, [R88+URZ+0xb0], R3 ;  /* 0x0000b003580075a7 */ /* 0x00232400080011ff */
[----:B----4-:R-:W-:Y:S05]  /*9460*/  @!P0 NANOSLEEP.SYNCS 0x989680 ;  /* 0x009896800000895d */ /* 0x010fea0003900000 */
[----:B------:R-:W4:Y:S02]  /*9470*/  @!P0 SYNCS.PHASECHK.TRANS64 P0, [R88+URZ+0xb0], R3 ;  /* 0x0000b003580085a7 */ /* 0x000f2400080010ff */
[----:B----4-:R-:W-:Y:S05]  /*9480*/  @!P0 BRA `(.L_x_114) ;  /* 0xfffffffc00f08947 */ /* 0x010fea000383ffff */
[----:B------:R-:W-:Y:S05]  /*9490*/  BRA `(.L_x_113) ;  /* 0xffffffcc00607947 */ /* 0x000fea000383ffff */
.L_x_123:
[----:B-1----:R1:W2:Y:S02]  /*94a0*/  SYNCS.PHASECHK.TRANS64.TRYWAIT P0, [R3+URZ+0x40], R0 ;  /* 0x00004000030075a7 */ /* 0x0022a400080011ff */
[----:B--2---:R-:W-:Y:S05]  /*94b0*/  @!P0 NANOSLEEP.SYNCS 0x989680 ;  /* 0x009896800000895d */ /* 0x004fea0003900000 */
[----:B------:R-:W2:Y:S02]  /*94c0*/  @!P0 SYNCS.PHASECHK.TRANS64 P0, [R3+URZ+0x40], R0 ;  /* 0x00004000030085a7 */ /* 0x000ea400080010ff */
[----:B--2---:R-:W-:Y:S05]  /*94d0*/  @!P0 BRA `(.L_x_123) ;  /* 0xfffffffc00f08947 */ /* 0x004fea000383ffff */
[----:B------:R-:W-:Y:S05]  /*94e0*/  BRA `(.L_x_122) ;  /* 0xffffffd4007c7947 */ /* 0x000fea000383ffff */
.L_x_131:
[----:B-1----:R1:W2:Y:S02]  /*94f0*/  SYNCS.PHASECHK.TRANS64.TRYWAIT P0, [R92+URZ+0x40], R5 ;  /* 0x000040055c0075a7 */ /* 0x0022a400080011ff */
[----:B--2---:R-:W-:Y:S05]  /*9500*/  @!P0 NANOSLEEP.SYNCS 0x989680 ;  /* 0x009896800000895d */ /* 0x004fea0003900000 */
[----:B------:R-:W2:Y:S02]  /*9510*/  @!P0 SYNCS.PHASECHK.TRANS64 P0, [R92+URZ+0x40], R5 ;  /* 0x000040055c0085a7 */ /* 0x000ea400080010ff */
[----:B--2---:R-:W-:Y:S05]  /*9520*/  @!P0 BRA `(.L_x_131) ;  /* 0xfffffffc00f08947 */ /* 0x004fea000383ffff */
[----:B------:R-:W-:Y:S05]  /*9530*/  BRA `(.L_x_130) ;  /* 0xffffffdc00bc7947 */ /* 0x000fea000383ffff */
.L_x_139:
[----:B-1----:R1:W2:Y:S02]  /*9540*/  SYNCS.PHASECHK.TRANS64.TRYWAIT P0, [R92+URZ+0x40], R5 ;  /* 0x000040055c0075a7 */ /* 0x0022a400080011ff */
[----:B--2---:R-:W-:Y:S05]  /*9550*/  @!P0 NANOSLEEP.SYNCS 0x989680 ;  /* 0x009896800000895d */ /* 0x004fea0003900000 */
[----:B------:R-:W2:Y:S02]  /*9560*/  @!P0 SYNCS.PHASECHK.TRANS64 P0, [R92+URZ+0x40], R5 ;  /* 0x000040055c0085a7 */ /* 0x000ea400080010ff */
[----:B--2---:R-:W-:Y:S05]  /*9570*/  @!P0 BRA `(.L_x_139) ;  /* 0xfffffffc00f08947 */ /* 0x004fea000383ffff */
[----:B------:R-:W-:Y:S05]  /*9580*/  BRA `(.L_x_138) ;  /* 0xffffffe400fc7947 */ /* 0x000fea000383ffff */
        .weak           $__internal_0_$__cuda_sm10x_tcgen05_guardrail_trap_col_being_dealloced_not_returned_by_alloc
        .type           $__internal_0_$__cuda_sm10x_tcgen05_guardrail_trap_col_being_dealloced_not_returned_by_alloc,@function
        .size           $__internal_0_$__cuda_sm10x_tcgen05_guardrail_trap_col_being_dealloced_not_returned_by_alloc,($__internal_1_$__cuda_sm10x_tcgen05_guardrail_trap_phase_invalid_during_alloc - $__internal_0_$__cuda_sm10x_tcgen05_guardrail_trap_col_being_dealloced_not_returned_by_alloc)
$__internal_0_$__cuda_sm10x_tcgen05_guardrail_trap_col_being_dealloced_not_returned_by_alloc:
[----:B------:R-:W-:Y:S05]  /*9590*/  BPT.TRAP 0x1 ;  /* 0x000000040000795c */ /* 0x000fea0000300000 */
[----:B------:R-:W-:-:S04]  /*95a0*/  HFMA2 R3, -RZ, RZ, 0, 0 ;  /* 0x00000000ff037431 */ /* 0x000fc800000001ff */
[----:B------:R-:W-:Y:S05]  /*95b0*/  RET.REL.NODEC R2 `(_ZN7cutlass13device_kernelINS_4gemm6kernel13GemmUniversalIN4cute5tupleIJiiiiEEENS1_10collective13CollectiveMmaINS1_35MainloopSm100TmaUmmaWarpSpecializedILi4ELi2ELi4ENS5_IJNS4_1CILi2EEENSA_ILi1EEESC_EEEEENS5_IJNSA_ILi256EEENSA_ILi64EEENSA_ILi32EEEEEENS_10tfloat32_tENS5_IJlSC_lEEESJ_SK_NS4_8TiledMMAINS4_8MMA_AtomIJNS4_23SM100_MMA_TF32_2x1SM_SSISJ_SJ_fLi256ELi64ELNS4_4UMMA5MajorE0ELSP_0ELNSO_7ScaleInE0ELSQ_0EEEEEENS4_6LayoutINS5_IJSC_SC_SC_EEENS5_IJNSA_ILi0EEESV_SV_EEEEENS5_IJNS4_10UnderscoreESY_SY_EEEEENS4_18SM100_TMA_2SM_LOADENS4_14ComposedLayoutINS4_7SwizzleILi3ELi4ELi3EEENS4_18smem_ptr_flag_bitsILi32EEENST_INS5_IJNSA_ILi8EEESH_EEENS5_IJSH_SC_EEEEEEEvNS4_8identityES11_S1B_vS1C_EENS_8epilogue10collective18CollectiveEpilogueINS1E_23Sm100TmaWarpSpecializedILi4ELi2ELi16ELb1ELb0EEEJNS5_IJNSA_ILi128EEESG_SH_EEENS5_IJNST_IS1J_SC_EENST_INSA_ILi16EEESC_EEEEESJ_SK_SJ_SK_NS1E_6fusion15FusionCallbacksIS1I_NS1P_17LinearCombinationISJ_fSJ_fLNS_15FloatRoundStyleE2EEES1K_S1O_JEEENS4_5SM1004TMEM4LOAD26SM100_TMEM_LOAD_32dp32b16xENS4_13SM90_TMA_LOADENS12_INS13_ILi2ELi4ELi3EEES16_NST_INS5_IJS17_S1M_EEENS5_IJS1M_SC_EEEEEEENS4_39AutoVectorizingCopyWithAssumedAlignmentILi128EEENS4_14SM90_TMA_STOREES24_S26_S26_EEEvvEEEEvNT_6ParamsE) ;  /* 0xffffff6802907950 */ /* 0x000fea0003c3ffff */
        .weak           $__internal_1_$__cuda_sm10x_tcgen05_guardrail_trap_phase_invalid_during_alloc
        .type           $__internal_1_$__cuda_sm10x_tcgen05_guardrail_trap_phase_invalid_during_alloc,@function
        .size           $__internal_1_$__cuda_sm10x_tcgen05_guardrail_trap_phase_invalid_during_alloc,($__internal_2_$__cuda_sm10x_tcgen05_guardrail_trap_unallocated_columns_being_dealloced - $__internal_1_$__cuda_sm10x_tcgen05_guardrail_trap_phase_invalid_during_alloc)
$__internal_1_$__cuda_sm10x_tcgen05_guardrail_trap_phase_invalid_during_alloc:
[----:B------:R-:W-:Y:S05]  /*95c0*/  BPT.TRAP 0x1 ;  /* 0x000000040000795c */ /* 0x000fea0000300000 */
[----:B------:R-:W-:-:S04]  /*95d0*/  MOV R3, 0x0 ;  /* 0x0000000000037802 */ /* 0x000fc80000000f00 */
[----:B------:R-:W-:Y:S05]  /*95e0*/  RET.REL.NODEC R2 `(_ZN7cutlass13device_kernelINS_4gemm6kernel13GemmUniversalIN4cute5tupleIJiiiiEEENS1_10collective13CollectiveMmaINS1_35MainloopSm100TmaUmmaWarpSpecializedILi4ELi2ELi4ENS5_IJNS4_1CILi2EEENSA_ILi1EEESC_EEEEENS5_IJNSA_ILi256EEENSA_ILi64EEENSA_ILi32EEEEEENS_10tfloat32_tENS5_IJlSC_lEEESJ_SK_NS4_8TiledMMAINS4_8MMA_AtomIJNS4_23SM100_MMA_TF32_2x1SM_SSISJ_SJ_fLi256ELi64ELNS4_4UMMA5MajorE0ELSP_0ELNSO_7ScaleInE0ELSQ_0EEEEEENS4_6LayoutINS5_IJSC_SC_SC_EEENS5_IJNSA_ILi0EEESV_SV_EEEEENS5_IJNS4_10UnderscoreESY_SY_EEEEENS4_18SM100_TMA_2SM_LOADENS4_14ComposedLayoutINS4_7SwizzleILi3ELi4ELi3EEENS4_18smem_ptr_flag_bitsILi32EEENST_INS5_IJNSA_ILi8EEESH_EEENS5_IJSH_SC_EEEEEEEvNS4_8identityES11_S1B_vS1C_EENS_8epilogue10collective18CollectiveEpilogueINS1E_23Sm100TmaWarpSpecializedILi4ELi2ELi16ELb1ELb0EEEJNS5_IJNSA_ILi128EEESG_SH_EEENS5_IJNST_IS1J_SC_EENST_INSA_ILi16EEESC_EEEEESJ_SK_SJ_SK_NS1E_6fusion15FusionCallbacksIS1I_NS1P_17LinearCombinationISJ_fSJ_fLNS_15FloatRoundStyleE2EEES1K_S1O_JEEENS4_5SM1004TMEM4LOAD26SM100_TMEM_LOAD_32dp32b16xENS4_13SM90_TMA_LOADENS12_INS13_ILi2ELi4ELi3EEES16_NST_INS5_IJS17_S1M_EEENS5_IJS1M_SC_EEEEEEENS4_39AutoVectorizingCopyWithAssumedAlignmentILi128EEENS4_14SM90_TMA_STOREES24_S26_S26_EEEvvEEEEvNT_6ParamsE) ;  /* 0xffffff6802847950 */ /* 0x000fea0003c3ffff */
        .weak           $__internal_2_$__cuda_sm10x_tcgen05_guardrail_trap_unallocated_columns_being_dealloced
        .type           $__internal_2_$__cuda_sm10x_tcgen05_guardrail_trap_unallocated_columns_being_dealloced,@function
        .size           $__internal_2_$__cuda_sm10x_tcgen05_guardrail_trap_unallocated_columns_being_dealloced,(.L_x_197 - $__internal_2_$__cuda_sm10x_tcgen05_guardrail_trap_unallocated_columns_being_dealloced)
$__internal_2_$__cuda_sm10x_tcgen05_guardrail_trap_unallocated_columns_being_dealloced:
[----:B------:R-:W-:Y:S05]  /*95f0*/  BPT.TRAP 0x1 ;  /* 0x000000040000795c */ /* 0x000fea0000300000 */
[----:B------:R-:W-:-:S04]  /*9600*/  HFMA2 R3, -RZ, RZ, 0, 0 ;  /* 0x00000000ff037431 */ /* 0x000fc800000001ff */
[----:B------:R-:W-:Y:S05]  /*9610*/  RET.REL.NODEC R2 `(_ZN7cutlass13device_kernelINS_4gemm6kernel13GemmUniversalIN4cute5tupleIJiiiiEEENS1_10collective13CollectiveMmaINS1_35MainloopSm100TmaUmmaWarpSpecializedILi4ELi2ELi4ENS5_IJNS4_1CILi2EEENSA_ILi1EEESC_EEEEENS5_IJNSA_ILi256EEENSA_ILi64EEENSA_ILi32EEEEEENS_10tfloat32_tENS5_IJlSC_lEEESJ_SK_NS4_8TiledMMAINS4_8MMA_AtomIJNS4_23SM100_MMA_TF32_2x1SM_SSISJ_SJ_fLi256ELi64ELNS4_4UMMA5MajorE0ELSP_0ELNSO_7ScaleInE0ELSQ_0EEEEEENS4_6LayoutINS5_IJSC_SC_SC_EEENS5_IJNSA_ILi0EEESV_SV_EEEEENS5_IJNS4_10UnderscoreESY_SY_EEEEENS4_18SM100_TMA_2SM_LOADENS4_14ComposedLayoutINS4_7SwizzleILi3ELi4ELi3EEENS4_18smem_ptr_flag_bitsILi32EEENST_INS5_IJNSA_ILi8EEESH_EEENS5_IJSH_SC_EEEEEEEvNS4_8identityES11_S1B_vS1C_EENS_8epilogue10collective18CollectiveEpilogueINS1E_23Sm100TmaWarpSpecializedILi4ELi2ELi16ELb1ELb0EEEJNS5_IJNSA_ILi128EEESG_SH_EEENS5_IJNST_IS1J_SC_EENST_INSA_ILi16EEESC_EEEEESJ_SK_SJ_SK_NS1E_6fusion15FusionCallbacksIS1I_NS1P_17LinearCombinationISJ_fSJ_fLNS_15FloatRoundStyleE2EEES1K_S1O_JEEENS4_5SM1004TMEM4LOAD26SM100_TMEM_LOAD_32dp32b16xENS4_13SM90_TMA_LOADENS12_INS13_ILi2ELi4ELi3EEES16_NST_INS5_IJS17_S1M_EEENS5_IJS1M_SC_EEEEEEENS4_39AutoVectorizingCopyWithAssumedAlignmentILi128EEENS4_14SM90_TMA_STOREES24_S26_S26_EEEvvEEEEvNT_6ParamsE) ;  /* 0xffffff6802787950 */ /* 0x000fea0003c3ffff */
.L_x_196:
[----:B------:R-:W-:-:S00]  /*9620*/  BRA `(.L_x_196) ;  /* 0xfffffffc00fc7947 */ /* 0x000fc0000383ffff */
[----:B------:R-:W-:-:S00]  /*9630*/  NOP ;  /* 0x0000000000007918 */ /* 0x000fc00000000000 */
        /* <DEDUP_REMOVED lines=12> */
.L_x_197:


//--------------------- .nv.global.init           --------------------------
	.section	.nv.global.init,"aw",@progbits
.nv.global.init:
	.type		$str$27,@object
	.size		$str$27,($str$28 - $str$27)
$str$27:
        /*0000*/ 	.byte	0x28, 0x61, 0x64, 0x64, 0x72, 0x65, 0x73, 0x73, 0x20, 0x26, 0x20, 0x6d, 0x61, 0x73, 0x6b, 0x29
        /*0010*/ 	.byte	0x20, 0x3d, 0x3d, 0x20, 0x30, 0x00
	.type		$str$28,@object
	.size		$str$28,($str$26 - $str$28)
$str$28:
        /*0016*/ 	.byte	0x2f, 0x74, 0x6d, 0x70, 0x2f, 0x63, 0x75, 0x74, 0x6c, 0x61, 0x73, 0x73, 0x5f, 0x73, 0x77, 0x65
        /*0026*/ 	.byte	0x65, 0x70, 0x5f, 0x73, 0x72, 0x63, 0x2f, 0x69, 0x6e, 0x63, 0x6c, 0x75, 0x64, 0x65, 0x2f, 0x63
        /*0036*/ 	.byte	0x75, 0x74, 0x65, 0x2f, 0x70, 0x6f, 0x69, 0x6e, 0x74, 0x65, 0x72, 0x5f, 0x66, 0x6c, 0x61, 0x67
        /*0046*/ 	.byte	0x67, 0x65, 0x64, 0x2e, 0x68, 0x70, 0x70, 0x00
	.type		$str$26,@object
	.size		$str$26,($str$25 - $str$26)
$str$26:
        /*004e*/ 	.byte	0x2f, 0x74, 0x6d, 0x70, 0x2f, 0x63, 0x75, 0x74, 0x6c, 0x61, 0x73, 0x73, 0x5f, 0x73, 0x77, 0x65
        /*005e*/ 	.byte	0x65, 0x70, 0x5f, 0x73, 0x72, 0x63, 0x2f, 0x69, 0x6e, 0x63, 0x6c, 0x75, 0x64, 0x65, 0x2f, 0x63
        /*006e*/ 	.byte	0x75, 0x74, 0x65, 0x2f, 0x61, 0x74, 0x6f, 0x6d, 0x2f, 0x63, 0x6f, 0x70, 0x79, 0x5f, 0x74, 0x72
        /*007e*/ 	.byte	0x61, 0x69, 0x74, 0x73, 0x5f, 0x73, 0x6d, 0x31, 0x30, 0x30, 0x2e, 0x68, 0x70, 0x70, 0x00
	.type		$str$25,@object
	.size		$str$25,(__unnamed_1 - $str$25)
$str$25:
        /*008d*/ 	.byte	0x28, 0x28, 0x75, 0x69, 0x6e, 0x74, 0x33, 0x32, 0x5f, 0x74, 0x28, 0x74, 0x68, 0x72, 0x65, 0x61
        /*009d*/ 	.byte	0x64, 0x49, 0x64, 0x78, 0x2e, 0x78, 0x29, 0x20, 0x2f, 0x20, 0x33, 0x32, 0x29, 0x20, 0x25, 0x20
        /*00ad*/ 	.byte	0x34, 0x29, 0x20, 0x3d, 0x3d, 0x20, 0x28, 0x28, 0x28, 0x74, 0x6d, 0x65, 0x6d, 0x5f, 0x61, 0x64
        /*00bd*/ 	.byte	0x64, 0x72, 0x20, 0x3e, 0x3e, 0x20, 0x31, 0x36, 0x29, 0x20, 0x2f, 0x20, 0x33, 0x32, 0x29, 0x20
        /*00cd*/ 	.byte	0x25, 0x20, 0x34, 0x29, 0x00
	.type		__unnamed_1,@object
	.size		__unnamed_1,(__unnamed_2 - __unnamed_1)
__unnamed_1:
        /*00d2*/ 	.byte	0x61, 0x75, 0x74, 0x6f, 0x20, 0x63, 0x75, 0x74, 0x65, 0x3a, 0x3a, 0x61, 0x73, 0x5f, 0x70, 0x6f
        /* <DEDUP_REMOVED lines=24> */
        /*0262*/ 	.byte	0x32, 0x30, 0x34, 0x38, 0x3e, 0x3e, 0x3e, 0x3e, 0x5d, 0x00
	.type		__unnamed_2,@object
	.size		__unnamed_2,(.L_2 - __unnamed_2)
__unnamed_2:
        /* <DEDUP_REMOVED lines=42> */
        /*050c*/ 	.byte	0x3e, 0x5d, 0x00
.L_2:


//--------------------- .nv.shared._ZN7cutlass13device_kernelINS_4gemm6kernel13GemmUniversalIN4cute5tupleIJiiiiEEENS1_10collective13CollectiveMmaINS1_35MainloopSm100TmaUmmaWarpSpecializedILi4ELi2ELi4ENS5_IJNS4_1CILi2EEENSA_ILi1EEESC_EEEEENS5_IJNSA_ILi256EEENSA_ILi64EEENSA_ILi32EEEEEENS_10tfloat32_tENS5_IJlSC_lEEESJ_SK_NS4_8TiledMMAINS4_8MMA_AtomIJNS4_23SM100_MMA_TF32_2x1SM_SSISJ_SJ_fLi256ELi64ELNS4_4UMMA5MajorE0ELSP_0ELNSO_7ScaleInE0ELSQ_0EEEEEENS4_6LayoutINS5_IJSC_SC_SC_EEENS5_IJNSA_ILi0EEESV_SV_EEEEENS5_IJNS4_10UnderscoreESY_SY_EEEEENS4_18SM100_TMA_2SM_LOADENS4_14ComposedLayoutINS4_7SwizzleILi3ELi4ELi3EEENS4_18smem_ptr_flag_bitsILi32EEENST_INS5_IJNSA_ILi8EEESH_EEENS5_IJSH_SC_EEEEEEEvNS4_8identityES11_S1B_vS1C_EENS_8epilogue10collective18CollectiveEpilogueINS1E_23Sm100TmaWarpSpecializedILi4ELi2ELi16ELb1ELb0EEEJNS5_IJNSA_ILi128EEESG_SH_EEENS5_IJNST_IS1J_SC_EENST_INSA_ILi16EEESC_EEEEESJ_SK_SJ_SK_NS1E_6fusion15FusionCallbacksIS1I_NS1P_17LinearCombinationISJ_fSJ_fLNS_15FloatRoundStyleE2EEES1K_S1O_JEEENS4_5SM1004TMEM4LOAD26SM100_TMEM_LOAD_32dp32b16xENS4_13SM90_TMA_LOADENS12_INS13_ILi2ELi4ELi3EEES16_NST_INS5_IJS17_S1M_EEENS5_IJS1M_SC_EEEEEEENS4_39AutoVectorizingCopyWithAssumedAlignmentILi128EEENS4_14SM90_TMA_STOREES24_S26_S26_EEEvvEEEEvNT_6ParamsE --------------------------
	.section	.nv.shared._ZN7cutlass13device_kernelINS_4gemm6kernel13GemmUniversalIN4cute5tupleIJiiiiEEENS1_10collective13CollectiveMmaINS1_35MainloopSm100TmaUmmaWarpSpecializedILi4ELi2ELi4ENS5_IJNS4_1CILi2EEENSA_ILi1EEESC_EEEEENS5_IJNSA_ILi256EEENSA_ILi64EEENSA_ILi32EEEEEENS_10tfloat32_tENS5_IJlSC_lEEESJ_SK_NS4_8TiledMMAINS4_8MMA_AtomIJNS4_23SM100_MMA_TF32_2x1SM_SSISJ_SJ_fLi256ELi64ELNS4_4UMMA5MajorE0ELSP_0ELNSO_7ScaleInE0ELSQ_0EEEEEENS4_6LayoutINS5_IJSC_SC_SC_EEENS5_IJNSA_ILi0EEESV_SV_EEEEENS5_IJNS4_10UnderscoreESY_SY_EEEEENS4_18SM100_TMA_2SM_LOADENS4_14ComposedLayoutINS4_7SwizzleILi3ELi4ELi3EEENS4_18smem_ptr_flag_bitsILi32EEENST_INS5_IJNSA_ILi8EEESH_EEENS5_IJSH_SC_EEEEEEEvNS4_8identityES11_S1B_vS1C_EENS_8epilogue10collective18CollectiveEpilogueINS1E_23Sm100TmaWarpSpecializedILi4ELi2ELi16ELb1ELb0EEEJNS5_IJNSA_ILi128EEESG_SH_EEENS5_IJNST_IS1J_SC_EENST_INSA_ILi16EEESC_EEEEESJ_SK_SJ_SK_NS1E_6fusion15FusionCallbacksIS1I_NS1P_17LinearCombinationISJ_fSJ_fLNS_15FloatRoundStyleE2EEES1K_S1O_JEEENS4_5SM1004TMEM4LOAD26SM100_TMEM_LOAD_32dp32b16xENS4_13SM90_TMA_LOADENS12_INS13_ILi2ELi4ELi3EEES16_NST_INS5_IJS17_S1M_EEENS5_IJS1M_SC_EEEEEEENS4_39AutoVectorizingCopyWithAssumedAlignmentILi128EEENS4_14SM90_TMA_STOREES24_S26_S26_EEEvvEEEEvNT_6ParamsE,"aw",@nobits
	.sectionflags	@""
	.align	16
	.zero		1024


//--------------------- .nv.shared.reserved.0     --------------------------
	.section	.nv.shared.reserved.0,"aw",@nobits
	.weak		__nv_reservedSMEM_offset_0_alias
	.size		__nv_reservedSMEM_offset_0_alias, 0, 64
	.other		__nv_reservedSMEM_offset_0_alias,@"STO_CUDA_RESERVED_SHARED STV_DEFAULT"
__nv_reservedSMEM_offset_0_alias:
	.zero		0
.nv.shared.reserved.0:
	.zero		64
	.weak		__nv_reservedSMEM_tcgen05_partition
	.type		__nv_reservedSMEM_tcgen05_partition,@object
	.size		__nv_reservedSMEM_tcgen05_partition,(.L_0 - __nv_reservedSMEM_tcgen05_partition)
__nv_reservedSMEM_tcgen05_partition:
	.zero		32
.L_0:


//--------------------- .nv.global                --------------------------
	.section	.nv.global,"aw",@nobits
.nv.global:
	.type		_ZN40_INTERNAL_313931b9_4_k_cu_7015e35b_110684cute1_E,@object
	.size		_ZN40_INTERNAL_313931b9_4_k_cu_7015e35b_110684cute1_E,(_ZN40_INTERNAL_313931b9_4_k_cu_7015e35b_110684cuda3std3__45__cpo6cbeginE - _ZN40_INTERNAL_313931b9_4_k_cu_7015e35b_110684cute1_E)
_ZN40_INTERNAL_313931b9_4_k_cu_7015e35b_110684cute1_E:
	.zero		1
	.type		_ZN40_INTERNAL_313931b9_4_k_cu_7015e35b_110684cuda3std3__45__cpo6cbeginE,@object
	.size		_ZN40_INTERNAL_313931b9_4_k_cu_7015e35b_110684cuda3std3__45__cpo6cbeginE,(_ZN40_INTERNAL_313931b9_4_k_cu_7015e35b_110684cuda3std3__48in_placeE - _ZN40_INTERNAL_313931b9_4_k_cu_7015e35b_110684cuda3std3__45__cpo6cbeginE)
_ZN40_INTERNAL_313931b9_4_k_cu_7015e35b_110684cuda3std3__45__cpo6cbeginE:
	.zero		1
	.type		_ZN40_INTERNAL_313931b9_4_k_cu_7015e35b_110684cuda3std3__48in_placeE,@object
	.size		_ZN40_INTERNAL_313931b9_4_k_cu_7015e35b_110684cuda3std3__48in_placeE,(_ZN40_INTERNAL_313931b9_4_k_cu_7015e35b_110684cuda3std6ranges3__45__cpo9iter_moveE - _ZN40_INTERNAL_313931b9_4_k_cu_7015e35b_110684cuda3std3__48in_placeE)
_ZN40_INTERNAL_313931b9_4_k_cu_7015e35b_110684cuda3std3__48in_placeE:
	.zero		1
	.type		_ZN40_INTERNAL_313931b9_4_k_cu_7015e35b_110684cuda3std6ranges3__45__cpo9iter_moveE,@object
	.size		_ZN40_INTERNAL_313931b9_4_k_cu_7015e35b_110684cuda3std6ranges3__45__cpo9iter_moveE,(_ZN40_INTERNAL_313931b9_4_k_cu_7015e35b_110684cuda3std3__45__cpo5beginE - _ZN40_INTERNAL_313931b9_4_k_cu_7015e35b_110684cuda3std6ranges3__45__cpo9iter_moveE)
_ZN40_INTERNAL_313931b9_4_k_cu_7015e35b_110684cuda3std6ranges3__45__cpo9iter_moveE:
	.zero		1
	.type		_ZN40_INTERNAL_313931b9_4_k_cu_7015e35b_110684cuda3std3__45__cpo5beginE,@object
	.size		_ZN40_INTERNAL_313931b9_4_k_cu_7015e35b_110684cuda3std3__45__cpo5beginE,(_ZN40_INTERNAL_313931b9_4_k_cu_7015e35b_110684cuda3std3__442_GLOBAL__N__313931b9_4_k_cu_7015e35b_110686ignoreE - _ZN40_INTERNAL_313931b9_4_k_cu_7015e35b_110684cuda3std3__45__cpo5beginE)
_ZN40_INTERNAL_313931b9_4_k_cu_7015e35b_110684cuda3std3__45__cpo5beginE:
	.zero		1
	.type		_ZN40_INTERNAL_313931b9_4_k_cu_7015e35b_110684cuda3std3__442_GLOBAL__N__313931b9_4_k_cu_7015e35b_110686ignoreE,@object
	.size		_ZN40_INTERNAL_313931b9_4_k_cu_7015e35b_110684cuda3std3__442_GLOBAL__N__313931b9_4_k_cu_7015e35b_110686ignoreE,(_ZN40_INTERNAL_313931b9_4_k_cu_7015e35b_110684cute7productE - _ZN40_INTERNAL_313931b9_4_k_cu_7015e35b_110684cuda3std3__442_GLOBAL__N__313931b9_4_k_cu_7015e35b_110686ignoreE)
_ZN40_INTERNAL_313931b9_4_k_cu_7015e35b_110684cuda3std3__442_GLOBAL__N__313931b9_4_k_cu_7015e35b_110686ignoreE:
	.zero		1
	.type		_ZN40_INTERNAL_313931b9_4_k_cu_7015e35b_110684cute7productE,@object
	.size		_ZN40_INTERNAL_313931b9_4_k_cu_7015e35b_110684cute7productE,(_ZN40_INTERNAL_313931b9_4_k_cu_7015e35b_110684cuda3std3__45__cpo3endE - _ZN40_INTERNAL_313931b9_4_k_cu_7015e35b_110684cute7productE)
_ZN40_INTERNAL_313931b9_4_k_cu_7015e35b_110684cute7productE:
	.zero		1
	.type		_ZN40_INTERNAL_313931b9_4_k_cu_7015e35b_110684cuda3std3__45__cpo3endE,@object
	.size		_ZN40_INTERNAL_313931b9_4_k_cu_7015e35b_110684cuda3std3__45__cpo3endE,(_ZN40_INTERNAL_313931b9_4_k_cu_7015e35b_110684cuda3std3__419piecewise_constructE - _ZN40_INTERNAL_313931b9_4_k_cu_7015e35b_110684cuda3std3__45__cpo3endE)
_ZN40_INTERNAL_313931b9_4_k_cu_7015e35b_110684cuda3std3__45__cpo3endE:
	.zero		1
	.type		_ZN40_INTERNAL_313931b9_4_k_cu_7015e35b_110684cuda3std3__419piecewise_constructE,@object
	.size		_ZN40_INTERNAL_313931b9_4_k_cu_7015e35b_110684cuda3std3__419piecewise_constructE,(_ZN40_INTERNAL_313931b9_4_k_cu_7015e35b_110684cuda3std3__45__cpo4cendE - _ZN40_INTERNAL_313931b9_4_k_cu_7015e35b_110684cuda3std3__419piecewise_constructE)
_ZN40_INTERNAL_313931b9_4_k_cu_7015e35b_110684cuda3std3__419piecewise_constructE:
	.zero		1
	.type		_ZN40_INTERNAL_313931b9_4_k_cu_7015e35b_110684cuda3std3__45__cpo4cendE,@object
	.size		_ZN40_INTERNAL_313931b9_4_k_cu_7015e35b_110684cuda3std3__45__cpo4cendE,(_ZN40_INTERNAL_313931b9_4_k_cu_7015e35b_110684cuda3std6ranges3__45__cpo4swapE - _ZN40_INTERNAL_313931b9_4_k_cu_7015e35b_110684cuda3std3__45__cpo4cendE)
_ZN40_INTERNAL_313931b9_4_k_cu_7015e35b_110684cuda3std3__45__cpo4cendE:
	.zero		1
	.type		_ZN40_INTERNAL_313931b9_4_k_cu_7015e35b_110684cuda3std6ranges3__45__cpo4swapE,@object
	.size		_ZN40_INTERNAL_313931b9_4_k_cu_7015e35b_110684cuda3std6ranges3__45__cpo4swapE,(.L_10 - _ZN40_INTERNAL_313931b9_4_k_cu_7015e35b_110684cuda3std6ranges3__45__cpo4swapE)
_ZN40_INTERNAL_313931b9_4_k_cu_7015e35b_110684cuda3std6ranges3__45__cpo4swapE:
	.zero		1
.L_10:


//--------------------- .nv.constant0._ZN7cutlass13device_kernelINS_4gemm6kernel13GemmUniversalIN4cute5tupleIJiiiiEEENS1_10collective13CollectiveMmaINS1_35MainloopSm100TmaUmmaWarpSpecializedILi4ELi2ELi4ENS5_IJNS4_1CILi2EEENSA_ILi1EEESC_EEEEENS5_IJNSA_ILi256EEENSA_ILi64EEENSA_ILi32EEEEEENS_10tfloat32_tENS5_IJlSC_lEEESJ_SK_NS4_8TiledMMAINS4_8MMA_AtomIJNS4_23SM100_MMA_TF32_2x1SM_SSISJ_SJ_fLi256ELi64ELNS4_4UMMA5MajorE0ELSP_0ELNSO_7ScaleInE0ELSQ_0EEEEEENS4_6LayoutINS5_IJSC_SC_SC_EEENS5_IJNSA_ILi0EEESV_SV_EEEEENS5_IJNS4_10UnderscoreESY_SY_EEEEENS4_18SM100_TMA_2SM_LOADENS4_14ComposedLayoutINS4_7SwizzleILi3ELi4ELi3EEENS4_18smem_ptr_flag_bitsILi32EEENST_INS5_IJNSA_ILi8EEESH_EEENS5_IJSH_SC_EEEEEEEvNS4_8identityES11_S1B_vS1C_EENS_8epilogue10collective18CollectiveEpilogueINS1E_23Sm100TmaWarpSpecializedILi4ELi2ELi16ELb1ELb0EEEJNS5_IJNSA_ILi128EEESG_SH_EEENS5_IJNST_IS1J_SC_EENST_INSA_ILi16EEESC_EEEEESJ_SK_SJ_SK_NS1E_6fusion15FusionCallbacksIS1I_NS1P_17LinearCombinationISJ_fSJ_fLNS_15FloatRoundStyleE2EEES1K_S1O_JEEENS4_5SM1004TMEM4LOAD26SM100_TMEM_LOAD_32dp32b16xENS4_13SM90_TMA_LOADENS12_INS13_ILi2ELi4ELi3EEES16_NST_INS5_IJS17_S1M_EEENS5_IJS1M_SC_EEEEEEENS4_39AutoVectorizingCopyWithAssumedAlignmentILi128EEENS4_14SM90_TMA_STOREES24_S26_S26_EEEvvEEEEvNT_6ParamsE --------------------------
	.section	.nv.constant0._ZN7cutlass13device_kernelINS_4gemm6kernel13GemmUniversalIN4cute5tupleIJiiiiEEENS1_10collective13CollectiveMmaINS1_35MainloopSm100TmaUmmaWarpSpecializedILi4ELi2ELi4ENS5_IJNS4_1CILi2EEENSA_ILi1EEESC_EEEEENS5_IJNSA_ILi256EEENSA_ILi64EEENSA_ILi32EEEEEENS_10tfloat32_tENS5_IJlSC_lEEESJ_SK_NS4_8TiledMMAINS4_8MMA_AtomIJNS4_23SM100_MMA_TF32_2x1SM_SSISJ_SJ_fLi256ELi64ELNS4_4UMMA5MajorE0ELSP_0ELNSO_7ScaleInE0ELSQ_0EEEEEENS4_6LayoutINS5_IJSC_SC_SC_EEENS5_IJNSA_ILi0EEESV_SV_EEEEENS5_IJNS4_10UnderscoreESY_SY_EEEEENS4_18SM100_TMA_2SM_LOADENS4_14ComposedLayoutINS4_7SwizzleILi3ELi4ELi3EEENS4_18smem_ptr_flag_bitsILi32EEENST_INS5_IJNSA_ILi8EEESH_EEENS5_IJSH_SC_EEEEEEEvNS4_8identityES11_S1B_vS1C_EENS_8epilogue10collective18CollectiveEpilogueINS1E_23Sm100TmaWarpSpecializedILi4ELi2ELi16ELb1ELb0EEEJNS5_IJNSA_ILi128EEESG_SH_EEENS5_IJNST_IS1J_SC_EENST_INSA_ILi16EEESC_EEEEESJ_SK_SJ_SK_NS1E_6fusion15FusionCallbacksIS1I_NS1P_17LinearCombinationISJ_fSJ_fLNS_15FloatRoundStyleE2EEES1K_S1O_JEEENS4_5SM1004TMEM4LOAD26SM100_TMEM_LOAD_32dp32b16xENS4_13SM90_TMA_LOADENS12_INS13_ILi2ELi4ELi3EEES16_NST_INS5_IJS17_S1M_EEENS5_IJS1M_SC_EEEEEEENS4_39AutoVectorizingCopyWithAssumedAlignmentILi128EEENS4_14SM90_TMA_STOREES24_S26_S26_EEEvvEEEEvNT_6ParamsE,"a",@progbits
	.sectionflags	@""
	.align	4
.nv.constant0._ZN7cutlass13device_kernelINS_4gemm6kernel13GemmUniversalIN4cute5tupleIJiiiiEEENS1_10collective13CollectiveMmaINS1_35MainloopSm100TmaUmmaWarpSpecializedILi4ELi2ELi4ENS5_IJNS4_1CILi2EEENSA_ILi1EEESC_EEEEENS5_IJNSA_ILi256EEENSA_ILi64EEENSA_ILi32EEEEEENS_10tfloat32_tENS5_IJlSC_lEEESJ_SK_NS4_8TiledMMAINS4_8MMA_AtomIJNS4_23SM100_MMA_TF32_2x1SM_SSISJ_SJ_fLi256ELi64ELNS4_4UMMA5MajorE0ELSP_0ELNSO_7ScaleInE0ELSQ_0EEEEEENS4_6LayoutINS5_IJSC_SC_SC_EEENS5_IJNSA_ILi0EEESV_SV_EEEEENS5_IJNS4_10UnderscoreESY_SY_EEEEENS4_18SM100_TMA_2SM_LOADENS4_14ComposedLayoutINS4_7SwizzleILi3ELi4ELi3EEENS4_18smem_ptr_flag_bitsILi32EEENST_INS5_IJNSA_ILi8EEESH_EEENS5_IJSH_SC_EEEEEEEvNS4_8identityES11_S1B_vS1C_EENS_8epilogue10collective18CollectiveEpilogueINS1E_23Sm100TmaWarpSpecializedILi4ELi2ELi16ELb1ELb0EEEJNS5_IJNSA_ILi128EEESG_SH_EEENS5_IJNST_IS1J_SC_EENST_INSA_ILi16EEESC_EEEEESJ_SK_SJ_SK_NS1E_6fusion15FusionCallbacksIS1I_NS1P_17LinearCombinationISJ_fSJ_fLNS_15FloatRoundStyleE2EEES1K_S1O_JEEENS4_5SM1004TMEM4LOAD26SM100_TMEM_LOAD_32dp32b16xENS4_13SM90_TMA_LOADENS12_INS13_ILi2ELi4ELi3EEES16_NST_INS5_IJS17_S1M_EEENS5_IJS1M_SC_EEEEEEENS4_39AutoVectorizingCopyWithAssumedAlignmentILi128EEENS4_14SM90_TMA_STOREES24_S26_S26_EEEvvEEEEvNT_6ParamsE:
	.zero		2944


//--------------------- SYMBOLS --------------------------

	.type		.nv.reservedSmem.offset0,@object
	.size		.nv.reservedSmem.offset0,0x4
	.type		.nv.reservedSmem.cap,@object
	.size		.nv.reservedSmem.cap,0x4
	.type		__assertfail,@function
